//
// Generated by NVIDIA NVVM Compiler
//
// Compiler Build ID: CL-36424714
// Cuda compilation tools, release 13.0, V13.0.88
// Based on NVVM 20.0.0
//

.version 9.0
.target sm_100
.address_size 64

	// .globl	_Z11GPU_processP3imgS0_diiii
.func  (.param .align 16 .b8 func_retval0[16]) __internal_trig_reduction_slowpathd
(
	.param .b64 __internal_trig_reduction_slowpathd_param_0
)
;
.global .align 8 .b8 __cudart_i2opi_d[144] = {8, 93, 141, 31, 177, 95, 251, 107, 234, 146, 82, 138, 247, 57, 7, 61, 123, 241, 229, 235, 199, 186, 39, 117, 45, 234, 95, 158, 102, 63, 70, 79, 183, 9, 203, 39, 207, 126, 54, 109, 31, 109, 10, 90, 139, 17, 47, 239, 15, 152, 5, 222, 255, 151, 248, 31, 59, 40, 249, 189, 139, 95, 132, 156, 244, 57, 83, 131, 57, 214, 145, 57, 65, 126, 95, 180, 38, 112, 156, 233, 132, 68, 187, 46, 245, 53, 130, 232, 62, 167, 41, 177, 28, 235, 29, 254, 28, 146, 209, 9, 234, 46, 73, 6, 224, 210, 77, 66, 58, 110, 36, 183, 97, 197, 187, 222, 171, 99, 81, 254, 65, 144, 67, 60, 153, 149, 98, 219, 192, 221, 52, 245, 209, 87, 39, 252, 41, 21, 68, 78, 110, 131, 249, 162};
.global .align 16 .b8 __cudart_sin_cos_coeffs[128] = {70, 210, 176, 44, 241, 229, 90, 190, 146, 227, 172, 105, 227, 29, 199, 62, 161, 98, 219, 25, 160, 1, 42, 191, 24, 8, 17, 17, 17, 17, 129, 63, 84, 85, 85, 85, 85, 85, 197, 191, 0, 0, 0, 0, 0, 0, 0, 0, 0, 0, 0, 0, 0, 0, 0, 0, 100, 129, 253, 32, 131, 255, 168, 189, 40, 133, 239, 193, 167, 238, 33, 62, 217, 230, 6, 142, 79, 126, 146, 190, 233, 188, 221, 25, 160, 1, 250, 62, 71, 93, 193, 22, 108, 193, 86, 191, 81, 85, 85, 85, 85, 85, 165, 63, 0, 0, 0, 0, 0, 0, 224, 191, 0, 0, 0, 0, 0, 0, 240, 63};

.visible .entry _Z11GPU_processP3imgS0_diiii(
	.param .u64 .ptr .align 1 _Z11GPU_processP3imgS0_diiii_param_0,
	.param .u64 .ptr .align 1 _Z11GPU_processP3imgS0_diiii_param_1,
	.param .f64 _Z11GPU_processP3imgS0_diiii_param_2,
	.param .u32 _Z11GPU_processP3imgS0_diiii_param_3,
	.param .u32 _Z11GPU_processP3imgS0_diiii_param_4,
	.param .u32 _Z11GPU_processP3imgS0_diiii_param_5,
	.param .u32 _Z11GPU_processP3imgS0_diiii_param_6
)
{
	.reg .pred 	%p<15>;
	.reg .b16 	%rs<4>;
	.reg .b32 	%r<51>;
	.reg .b64 	%rd<29>;
	.reg .b64 	%fd<79>;

	ld.param.u64 	%rd4, [_Z11GPU_processP3imgS0_diiii_param_0];
	ld.param.u64 	%rd3, [_Z11GPU_processP3imgS0_diiii_param_1];
	ld.param.u32 	%r16, [_Z11GPU_processP3imgS0_diiii_param_3];
	ld.param.u32 	%r17, [_Z11GPU_processP3imgS0_diiii_param_4];
	ld.param.u32 	%r18, [_Z11GPU_processP3imgS0_diiii_param_5];
	ld.param.u32 	%r19, [_Z11GPU_processP3imgS0_diiii_param_6];
	cvta.to.global.u64 	%rd1, %rd4;
	mov.u32 	%r21, %ctaid.x;
	mov.u32 	%r22, %ntid.x;
	mov.u32 	%r23, %tid.x;
	mad.lo.s32 	%r1, %r21, %r22, %r23;
	mov.u32 	%r24, %ctaid.y;
	mov.u32 	%r25, %ntid.y;
	mov.u32 	%r26, %tid.y;
	mad.lo.s32 	%r27, %r24, %r25, %r26;
	setp.lt.s32 	%p1, %r1, 0;
	setp.ge.s32 	%p2, %r27, %r19;
	setp.ge.s32 	%p3, %r1, %r18;
	or.pred  	%p4, %p2, %p3;
	or.pred  	%p5, %p4, %p1;
	@%p5 bra 	$L__BB0_10;
	cvta.to.global.u64 	%rd2, %rd3;
	mov.b32 	%r47, 0;
	mov.f64 	%fd75, 0d0000000000000000;
	mov.u64 	%rd15, __cudart_sin_cos_coeffs;
	mul.wide.u32 	%rd21, %r1, 30000;
	add.s64 	%rd22, %rd1, %rd21;
$L__BB0_2:
	mov.f64 	%fd15, 0d0000000000000000;
	mov.f64 	%fd16, 0d7FF0000000000000;
	mul.rn.f64 	%fd77, %fd16, %fd15;
	mul.f64 	%fd17, %fd75, 0d400921CAC083126F;
	div.rn.f64 	%fd3, %fd17, 0d4066800000000000;
	ld.global.u64 	%rd5, [%rd1+8];
	shr.u64 	%rd6, %rd5, 63;
	add.s64 	%rd7, %rd5, %rd6;
	shr.u64 	%rd8, %rd7, 1;
	cvt.u32.u64 	%r30, %rd8;
	neg.s32 	%r4, %r30;
	ld.global.u64 	%rd9, [%rd1];
	shr.u64 	%rd10, %rd9, 63;
	add.s64 	%rd11, %rd9, %rd10;
	shr.u64 	%rd12, %rd11, 1;
	cvt.u32.u64 	%r31, %rd12;
	neg.s32 	%r5, %r31;
	setp.eq.f64 	%p6, %fd3, 0d7FF0000000000000;
	mov.b32 	%r49, 1;
	@%p6 bra 	$L__BB0_6;
	mul.f64 	%fd18, %fd3, 0d3FE45F306DC9C883;
	cvt.rni.s32.f64 	%r48, %fd18;
	cvt.rn.f64.s32 	%fd19, %r48;
	fma.rn.f64 	%fd20, %fd19, 0dBFF921FB54442D18, %fd3;
	fma.rn.f64 	%fd21, %fd19, 0dBC91A62633145C00, %fd20;
	fma.rn.f64 	%fd77, %fd19, 0dB97B839A252049C0, %fd21;
	setp.ltu.f64 	%p7, %fd3, 0d41E0000000000000;
	@%p7 bra 	$L__BB0_5;
	{ // callseq 0, 0
	.param .b64 param0;
	st.param.f64 	[param0], %fd3;
	.param .align 16 .b8 retval0[16];
	call.uni (retval0), 
	__internal_trig_reduction_slowpathd, 
	(
	param0
	);
	ld.param.f64 	%fd77, [retval0];
	ld.param.b32 	%r48, [retval0+8];
	} // callseq 0
$L__BB0_5:
	add.s32 	%r49, %r48, 1;
$L__BB0_6:
	mov.f64 	%fd23, 0d0000000000000000;
	mov.f64 	%fd24, 0d7FF0000000000000;
	mul.rn.f64 	%fd78, %fd24, %fd23;
	setp.eq.f64 	%p8, %fd3, 0d7FF0000000000000;
	shl.b32 	%r34, %r49, 6;
	cvt.u64.u32 	%rd13, %r34;
	and.b64  	%rd14, %rd13, 64;
	add.s64 	%rd16, %rd15, %rd14;
	mul.rn.f64 	%fd25, %fd77, %fd77;
	and.b32  	%r35, %r49, 1;
	setp.eq.b32 	%p9, %r35, 1;
	selp.f64 	%fd26, 0dBDA8FF8320FD8164, 0d3DE5DB65F9785EBA, %p9;
	ld.global.nc.v2.f64 	{%fd27, %fd28}, [%rd16];
	fma.rn.f64 	%fd29, %fd26, %fd25, %fd27;
	fma.rn.f64 	%fd30, %fd29, %fd25, %fd28;
	ld.global.nc.v2.f64 	{%fd31, %fd32}, [%rd16+16];
	fma.rn.f64 	%fd33, %fd30, %fd25, %fd31;
	fma.rn.f64 	%fd34, %fd33, %fd25, %fd32;
	ld.global.nc.v2.f64 	{%fd35, %fd36}, [%rd16+32];
	fma.rn.f64 	%fd37, %fd34, %fd25, %fd35;
	fma.rn.f64 	%fd38, %fd37, %fd25, %fd36;
	fma.rn.f64 	%fd39, %fd38, %fd77, %fd77;
	fma.rn.f64 	%fd40, %fd38, %fd25, 0d3FF0000000000000;
	selp.f64 	%fd41, %fd40, %fd39, %p9;
	and.b32  	%r36, %r49, 2;
	setp.eq.s32 	%p10, %r36, 0;
	sub.f64 	%fd42, %fd23, %fd41;
	selp.f64 	%fd9, %fd41, %fd42, %p10;
	add.s32 	%r11, %r1, %r5;
	mov.b32 	%r50, 0;
	@%p8 bra 	$L__BB0_9;
	mul.f64 	%fd43, %fd3, 0d3FE45F306DC9C883;
	cvt.rni.s32.f64 	%r50, %fd43;
	cvt.rn.f64.s32 	%fd44, %r50;
	fma.rn.f64 	%fd45, %fd44, 0dBFF921FB54442D18, %fd3;
	fma.rn.f64 	%fd46, %fd44, 0dBC91A62633145C00, %fd45;
	fma.rn.f64 	%fd78, %fd44, 0dB97B839A252049C0, %fd46;
	setp.ltu.f64 	%p11, %fd3, 0d41E0000000000000;
	@%p11 bra 	$L__BB0_9;
	{ // callseq 1, 0
	.param .b64 param0;
	st.param.f64 	[param0], %fd3;
	.param .align 16 .b8 retval0[16];
	call.uni (retval0), 
	__internal_trig_reduction_slowpathd, 
	(
	param0
	);
	ld.param.f64 	%fd78, [retval0];
	ld.param.b32 	%r50, [retval0+8];
	} // callseq 1
$L__BB0_9:
	add.s32 	%r38, %r27, %r4;
	cvt.rn.f64.s32 	%fd48, %r11;
	shl.b32 	%r39, %r50, 6;
	cvt.u64.u32 	%rd17, %r39;
	and.b64  	%rd18, %rd17, 64;
	add.s64 	%rd20, %rd15, %rd18;
	mul.rn.f64 	%fd49, %fd78, %fd78;
	and.b32  	%r40, %r50, 1;
	setp.eq.b32 	%p12, %r40, 1;
	selp.f64 	%fd50, 0dBDA8FF8320FD8164, 0d3DE5DB65F9785EBA, %p12;
	ld.global.nc.v2.f64 	{%fd51, %fd52}, [%rd20];
	fma.rn.f64 	%fd53, %fd50, %fd49, %fd51;
	fma.rn.f64 	%fd54, %fd53, %fd49, %fd52;
	ld.global.nc.v2.f64 	{%fd55, %fd56}, [%rd20+16];
	fma.rn.f64 	%fd57, %fd54, %fd49, %fd55;
	fma.rn.f64 	%fd58, %fd57, %fd49, %fd56;
	ld.global.nc.v2.f64 	{%fd59, %fd60}, [%rd20+32];
	fma.rn.f64 	%fd61, %fd58, %fd49, %fd59;
	fma.rn.f64 	%fd62, %fd61, %fd49, %fd60;
	fma.rn.f64 	%fd63, %fd62, %fd78, %fd78;
	fma.rn.f64 	%fd64, %fd62, %fd49, 0d3FF0000000000000;
	selp.f64 	%fd65, %fd64, %fd63, %p12;
	and.b32  	%r41, %r50, 2;
	setp.eq.s32 	%p13, %r41, 0;
	mov.f64 	%fd66, 0d0000000000000000;
	sub.f64 	%fd67, %fd66, %fd65;
	selp.f64 	%fd68, %fd65, %fd67, %p13;
	mul.f64 	%fd69, %fd68, %fd48;
	neg.s32 	%r42, %r38;
	cvt.rn.f64.s32 	%fd70, %r42;
	fma.rn.f64 	%fd71, %fd9, %fd70, %fd69;
	cvt.rzi.s32.f64 	%r43, %fd71;
	cvt.rn.f64.s32 	%fd72, %r38;
	mul.f64 	%fd73, %fd68, %fd72;
	fma.rn.f64 	%fd74, %fd9, %fd48, %fd73;
	cvt.rzi.s32.f64 	%r44, %fd74;
	add.s32 	%r45, %r43, %r16;
	add.s32 	%r46, %r44, %r17;
	mul.wide.u32 	%rd23, %r27, 3;
	add.s64 	%rd24, %rd22, %rd23;
	ld.global.u8 	%rs1, [%rd24+16];
	mul.wide.s32 	%rd25, %r46, 30000;
	add.s64 	%rd26, %rd2, %rd25;
	mul.wide.s32 	%rd27, %r45, 3;
	add.s64 	%rd28, %rd26, %rd27;
	st.global.u8 	[%rd28+16], %rs1;
	ld.global.u8 	%rs2, [%rd24+17];
	st.global.u8 	[%rd28+17], %rs2;
	ld.global.u8 	%rs3, [%rd24+18];
	st.global.u8 	[%rd28+18], %rs3;
	add.f64 	%fd75, %fd75, 0d3FF0000000000000;
	add.s32 	%r47, %r47, 1;
	setp.ne.s32 	%p14, %r47, 360;
	@%p14 bra 	$L__BB0_2;
$L__BB0_10:
	ret;

}
.func  (.param .align 16 .b8 func_retval0[16]) __internal_trig_reduction_slowpathd(
	.param .b64 __internal_trig_reduction_slowpathd_param_0
)
{
	.local .align 8 .b8 	__local_depot1[40];
	.reg .b64 	%SP;
	.reg .b64 	%SPL;
	.reg .pred 	%p<10>;
	.reg .b32 	%r<47>;
	.reg .b64 	%rd<74>;
	.reg .b64 	%fd<5>;

	mov.u64 	%SPL, __local_depot1;
	ld.param.f64 	%fd4, [__internal_trig_reduction_slowpathd_param_0];
	add.u64 	%rd1, %SPL, 0;
	{
	.reg .b32 %temp; 
	mov.b64 	{%temp, %r1}, %fd4;
	}
	shr.u32 	%r2, %r1, 20;
	and.b32  	%r3, %r2, 2047;
	setp.eq.s32 	%p1, %r3, 2047;
	mov.b32 	%r46, 0;
	@%p1 bra 	$L__BB1_9;
	add.s32 	%r20, %r3, -1024;
	mov.b64 	%rd20, %fd4;
	shl.b64 	%rd2, %rd20, 11;
	shr.u32 	%r4, %r20, 6;
	sub.s32 	%r45, 15, %r4;
	sub.s32 	%r21, 19, %r4;
	setp.lt.u32 	%p2, %r20, 128;
	selp.b32 	%r6, 18, %r21, %p2;
	setp.ge.s32 	%p3, %r45, %r6;
	mov.b64 	%rd70, 0;
	@%p3 bra 	$L__BB1_4;
	add.s32 	%r23, %r6, %r4;
	neg.s32 	%r43, %r23;
	or.b64  	%rd3, %rd2, -9223372036854775808;
	mov.b64 	%rd70, 0;
	mov.b32 	%r42, 0;
	mov.u64 	%rd25, __cudart_i2opi_d;
	mov.u32 	%r44, %r45;
$L__BB1_3:
	.pragma "nounroll";
	mul.wide.s32 	%rd22, %r42, 8;
	add.s64 	%rd23, %rd1, %rd22;
	mul.wide.s32 	%rd24, %r44, 8;
	add.s64 	%rd26, %rd25, %rd24;
	ld.global.nc.u64 	%rd27, [%rd26];
	{
	.reg .u32 %r0, %r1, %r2, %r3, %alo, %ahi, %blo, %bhi, %clo, %chi;
	mov.b64 	{%alo,%ahi}, %rd27;
	mov.b64 	{%blo,%bhi}, %rd3;
	mov.b64 	{%clo,%chi}, %rd70;
	mad.lo.cc.u32 	%r0, %alo, %blo, %clo;
	madc.hi.cc.u32 	%r1, %alo, %blo, %chi;
	madc.hi.u32 	%r2, %alo, %bhi, 0;
	mad.lo.cc.u32 	%r1, %alo, %bhi, %r1;
	madc.hi.cc.u32 	%r2, %ahi, %blo, %r2;
	madc.hi.u32 	%r3, %ahi, %bhi, 0;
	mad.lo.cc.u32 	%r1, %ahi, %blo, %r1;
	madc.lo.cc.u32 	%r2, %ahi, %bhi, %r2;
	addc.u32 	%r3, %r3, 0;
	mov.b64 	%rd28, {%r0,%r1};
	mov.b64 	%rd70, {%r2,%r3};
	}
	st.local.u64 	[%rd23], %rd28;
	add.s32 	%r44, %r44, 1;
	add.s32 	%r43, %r43, 1;
	add.s32 	%r42, %r42, 1;
	setp.ne.s32 	%p4, %r43, -15;
	mov.u32 	%r45, %r6;
	@%p4 bra 	$L__BB1_3;
$L__BB1_4:
	cvt.s64.s32 	%rd29, %r45;
	cvt.u64.u32 	%rd30, %r4;
	add.s64 	%rd31, %rd30, %rd29;
	shl.b64 	%rd32, %rd31, 3;
	add.s64 	%rd33, %rd1, %rd32;
	st.local.u64 	[%rd33+-120], %rd70;
	and.b32  	%r15, %r2, 63;
	ld.local.u64 	%rd72, [%rd1+16];
	ld.local.u64 	%rd71, [%rd1+24];
	setp.eq.s32 	%p5, %r15, 0;
	@%p5 bra 	$L__BB1_6;
	shl.b64 	%rd34, %rd71, %r15;
	shr.u64 	%rd35, %rd72, 1;
	xor.b32  	%r24, %r15, 63;
	shr.u64 	%rd36, %rd35, %r24;
	or.b64  	%rd71, %rd34, %rd36;
	ld.local.u64 	%rd37, [%rd1+8];
	shl.b64 	%rd38, %rd72, %r15;
	shr.u64 	%rd39, %rd37, 1;
	shr.u64 	%rd40, %rd39, %r24;
	or.b64  	%rd72, %rd38, %rd40;
$L__BB1_6:
	and.b32  	%r25, %r1, -2147483648;
	shr.u64 	%rd41, %rd71, 62;
	cvt.u32.u64 	%r26, %rd41;
	mov.b64 	{%r27, %r28}, %rd71;
	mov.b64 	{%r29, %r30}, %rd72;
	shf.l.wrap.b32 	%r31, %r30, %r27, 2;
	shf.l.wrap.b32 	%r32, %r27, %r28, 2;
	mov.b64 	%rd42, {%r31, %r32};
	shl.b64 	%rd43, %rd72, 2;
	shr.u64 	%rd44, %rd42, 63;
	cvt.u32.u64 	%r33, %rd44;
	add.s32 	%r34, %r33, %r26;
	setp.eq.s32 	%p6, %r25, 0;
	neg.s32 	%r35, %r34;
	selp.b32 	%r46, %r34, %r35, %p6;
	setp.gt.s64 	%p7, %rd42, -1;
	mov.b64 	%rd45, 0;
	{
	.reg .u32 %r0, %r1, %r2, %r3, %a0, %a1, %a2, %a3, %b0, %b1, %b2, %b3;
	mov.b64 	{%a0,%a1}, %rd45;
	mov.b64 	{%a2,%a3}, %rd45;
	mov.b64 	{%b0,%b1}, %rd43;
	mov.b64 	{%b2,%b3}, %rd42;
	sub.cc.u32 	%r0, %a0, %b0;
	subc.cc.u32 	%r1, %a1, %b1;
	subc.cc.u32 	%r2, %a2, %b2;
	subc.u32 	%r3, %a3, %b3;
	mov.b64 	%rd46, {%r0,%r1};
	mov.b64 	%rd47, {%r2,%r3};
	}
	xor.b32  	%r36, %r25, -2147483648;
	selp.b64 	%rd73, %rd42, %rd47, %p7;
	selp.b64 	%rd14, %rd43, %rd46, %p7;
	selp.b32 	%r17, %r25, %r36, %p7;
	clz.b64 	%r37, %rd73;
	cvt.u64.u32 	%rd15, %r37;
	setp.eq.s32 	%p8, %r37, 0;
	@%p8 bra 	$L__BB1_8;
	cvt.u32.u64 	%r38, %rd15;
	and.b32  	%r39, %r38, 63;
	shl.b64 	%rd48, %rd73, %r39;
	shr.u64 	%rd49, %rd14, 1;
	not.b32 	%r40, %r38;
	and.b32  	%r41, %r40, 63;
	shr.u64 	%rd50, %rd49, %r41;
	or.b64  	%rd73, %rd48, %rd50;
$L__BB1_8:
	mov.b64 	%rd51, -3958705157555305931;
	{
	.reg .u32 %r0, %r1, %r2, %r3, %alo, %ahi, %blo, %bhi;
	mov.b64 	{%alo,%ahi}, %rd73;
	mov.b64 	{%blo,%bhi}, %rd51;
	mul.lo.u32 	%r0, %alo, %blo;
	mul.hi.u32 	%r1, %alo, %blo;
	mad.lo.cc.u32 	%r1, %alo, %bhi, %r1;
	madc.hi.u32 	%r2, %alo, %bhi, 0;
	mad.lo.cc.u32 	%r1, %ahi, %blo, %r1;
	madc.hi.cc.u32 	%r2, %ahi, %blo, %r2;
	madc.hi.u32 	%r3, %ahi, %bhi, 0;
	mad.lo.cc.u32 	%r2, %ahi, %bhi, %r2;
	addc.u32 	%r3, %r3, 0;
	mov.b64 	%rd52, {%r0,%r1};
	mov.b64 	%rd53, {%r2,%r3};
	}
	setp.gt.s64 	%p9, %rd53, 0;
	{
	.reg .u32 %r0, %r1, %r2, %r3, %a0, %a1, %a2, %a3, %b0, %b1, %b2, %b3;
	mov.b64 	{%a0,%a1}, %rd52;
	mov.b64 	{%a2,%a3}, %rd53;
	mov.b64 	{%b0,%b1}, %rd52;
	mov.b64 	{%b2,%b3}, %rd53;
	add.cc.u32 	%r0, %a0, %b0;
	addc.cc.u32 	%r1, %a1, %b1;
	addc.cc.u32 	%r2, %a2, %b2;
	addc.u32 	%r3, %a3, %b3;
	mov.b64 	%rd54, {%r0,%r1};
	mov.b64 	%rd55, {%r2,%r3};
	}
	selp.b64 	%rd56, %rd55, %rd53, %p9;
	selp.s64 	%rd57, -1, 0, %p9;
	sub.s64 	%rd58, %rd57, %rd15;
	cvt.u64.u32 	%rd59, %r17;
	shl.b64 	%rd60, %rd59, 32;
	add.s64 	%rd61, %rd56, 1;
	shr.u64 	%rd62, %rd61, 10;
	add.s64 	%rd63, %rd62, 1;
	shr.u64 	%rd64, %rd63, 1;
	shl.b64 	%rd65, %rd58, 52;
	add.s64 	%rd66, %rd65, %rd64;
	add.s64 	%rd67, %rd66, 4602678819172646912;
	or.b64  	%rd68, %rd67, %rd60;
	mov.b64 	%fd4, %rd68;
$L__BB1_9:
	st.param.f64 	[func_retval0], %fd4;
	st.param.b32 	[func_retval0+8], %r46;
	ret;

}


// ===== COMPILED SASS (sm_100) =====

	.target	sm_100

	.elftype	@"ET_EXEC"


//--------------------- .note.nv.tkinfo           --------------------------
	.section	.note.nv.tkinfo,"",@"SHT_NOTE"
	.sectionflags	@"SHF_NOTE_NV_TKINFO"
	.tkinfo
        /*0018*/ 	.word	0x00000002
        /*0030*/ 	.string	""
        /*0030*/ 	.string	"ptxas"
        /*0030*/ 	.string	"Cuda compilation tools, release 13.0, V13.0.88"
        /*0030*/ 	.string	"Build cuda_13.0.r13.0/compiler.36424714_0"
        /*0030*/ 	.string	"-arch sm_100 -m 64 "



//--------------------- .note.nv.cuinfo           --------------------------
	.section	.note.nv.cuinfo,"",@"SHT_NOTE"
	.sectionflags	@"SHF_NOTE_NV_CUINFO"
        /*0018*/ 	.short	0x0002
        /*001a*/ 	.short	0x0064
        /*001c*/ 	.short	0x0082
	.zero		2


//--------------------- .nv.info                  --------------------------
	.section	.nv.info,"",@"SHT_CUDA_INFO"
	.align	4


	//----- nvinfo : EIATTR_REGCOUNT
	.align		4
        /*0000*/ 	.byte	0x04, 0x2f
        /*0002*/ 	.short	(.L_3 - .L_2)
	.align		4
.L_2:
        /*0004*/ 	.word	index@(_Z11GPU_processP3imgS0_diiii)
        /*0008*/ 	.word	0x00000020


	//----- nvinfo : EIATTR_FRAME_SIZE
	.align		4
.L_3:
        /*000c*/ 	.byte	0x04, 0x11
        /*000e*/ 	.short	(.L_5 - .L_4)
	.align		4
.L_4:
        /*0010*/ 	.word	index@($_Z11GPU_processP3imgS0_diiii$__internal_trig_reduction_slowpathd)
        /*0014*/ 	.word	0x00000028


	//----- nvinfo : EIATTR_FRAME_SIZE
	.align		4
.L_5:
        /*0018*/ 	.byte	0x04, 0x11
        /*001a*/ 	.short	(.L_7 - .L_6)
	.align		4
.L_6:
        /*001c*/ 	.word	index@($__internal_0_$__cuda_sm20_div_rn_f64_full)
        /*0020*/ 	.word	0x00000028


	//----- nvinfo : EIATTR_FRAME_SIZE
	.align		4
.L_7:
        /*0024*/ 	.byte	0x04, 0x11
        /*0026*/ 	.short	(.L_9 - .L_8)
	.align		4
.L_8:
        /*0028*/ 	.word	index@(_Z11GPU_processP3imgS0_diiii)
        /*002c*/ 	.word	0x00000028


	//----- nvinfo : EIATTR_MIN_STACK_SIZE
	.align		4
.L_9:
        /*0030*/ 	.byte	0x04, 0x12
        /*0032*/ 	.short	(.L_11 - .L_10)
	.align		4
.L_10:
        /*0034*/ 	.word	index@(_Z11GPU_processP3imgS0_diiii)
        /*0038*/ 	.word	0x00000028
.L_11:


//--------------------- .nv.compat                --------------------------
	.section	.nv.compat,"",@"SHT_CUDA_COMPAT_INFO"
	.align	4
        /*0000*/ 	.byte	0x02, 0x09, 0x00, 0x00, 0x02, 0x02, 0x01, 0x00, 0x02, 0x05, 0x05, 0x00, 0x03, 0x07, 0x01, 0x01
        /*0010*/ 	.byte	0x02, 0x03, 0x00, 0x00, 0x02, 0x06, 0x01, 0x00, 0x04, 0x0b, 0x08, 0x00, 0x01, 0x00, 0x00, 0x00
        /*0020*/ 	.byte	0x00, 0x00, 0x00, 0x00


//--------------------- .nv.info._Z11GPU_processP3imgS0_diiii --------------------------
	.section	.nv.info._Z11GPU_processP3imgS0_diiii,"",@"SHT_CUDA_INFO"
	.sectionflags	@""
	.align	4


	//----- nvinfo : EIATTR_CUDA_API_VERSION
	.align		4
        /*0000*/ 	.byte	0x04, 0x37
        /*0002*/ 	.short	(.L_13 - .L_12)
.L_12:
        /*0004*/ 	.word	0x00000082


	//----- nvinfo : EIATTR_KPARAM_INFO
	.align		4
.L_13:
        /*0008*/ 	.byte	0x04, 0x17
        /*000a*/ 	.short	(.L_15 - .L_14)
.L_14:
        /*000c*/ 	.word	0x00000000
        /*0010*/ 	.short	0x0006
        /*0012*/ 	.short	0x0024
        /*0014*/ 	.byte	0x00, 0xf0, 0x11, 0x00


	//----- nvinfo : EIATTR_KPARAM_INFO
	.align		4
.L_15:
        /*0018*/ 	.byte	0x04, 0x17
        /*001a*/ 	.short	(.L_17 - .L_16)
.L_16:
        /*001c*/ 	.word	0x00000000
        /*0020*/ 	.short	0x0005
        /*0022*/ 	.short	0x0020
        /*0024*/ 	.byte	0x00, 0xf0, 0x11, 0x00


	//----- nvinfo : EIATTR_KPARAM_INFO
	.align		4
.L_17:
        /*0028*/ 	.byte	0x04, 0x17
        /*002a*/ 	.short	(.L_19 - .L_18)
.L_18:
        /*002c*/ 	.word	0x00000000
        /*0030*/ 	.short	0x0004
        /*0032*/ 	.short	0x001c
        /*0034*/ 	.byte	0x00, 0xf0, 0x11, 0x00


	//----- nvinfo : EIATTR_KPARAM_INFO
	.align		4
.L_19:
        /*0038*/ 	.byte	0x04, 0x17
        /*003a*/ 	.short	(.L_21 - .L_20)
.L_20:
        /*003c*/ 	.word	0x00000000
        /*0040*/ 	.short	0x0003
        /*0042*/ 	.short	0x0018
        /*0044*/ 	.byte	0x00, 0xf0, 0x11, 0x00


	//----- nvinfo : EIATTR_KPARAM_INFO
	.align		4
.L_21:
        /*0048*/ 	.byte	0x04, 0x17
        /*004a*/ 	.short	(.L_23 - .L_22)
.L_22:
        /*004c*/ 	.word	0x00000000
        /*0050*/ 	.short	0x0002
        /*0052*/ 	.short	0x0010
        /*0054*/ 	.byte	0x00, 0xf0, 0x21, 0x00


	//----- nvinfo : EIATTR_KPARAM_INFO
	.align		4
.L_23:
        /*0058*/ 	.byte	0x04, 0x17
        /*005a*/ 	.short	(.L_25 - .L_24)
.L_24:
        /*005c*/ 	.word	0x00000000
        /*0060*/ 	.short	0x0001
        /*0062*/ 	.short	0x0008
        /*0064*/ 	.byte	0x00, 0xf5, 0x21, 0x00


	//----- nvinfo : EIATTR_KPARAM_INFO
	.align		4
.L_25:
        /*0068*/ 	.byte	0x04, 0x17
        /*006a*/ 	.short	(.L_27 - .L_26)
.L_26:
        /*006c*/ 	.word	0x00000000
        /*0070*/ 	.short	0x0000
        /*0072*/ 	.short	0x0000
        /*0074*/ 	.byte	0x00, 0xf5, 0x21, 0x00


	//----- nvinfo : EIATTR_SPARSE_MMA_MASK
	.align		4
.L_27:
        /*0078*/ 	.byte	0x03, 0x50
        /*007a*/ 	.short	0x0000


	//----- nvinfo : EIATTR_MAXREG_COUNT
	.align		4
        /*007c*/ 	.byte	0x03, 0x1b
        /*007e*/ 	.short	0x00ff


	//----- nvinfo : EIATTR_MERCURY_ISA_VERSION
	.align		4
        /*0080*/ 	.byte	0x03, 0x5f
        /*0082*/ 	.short	0x0101


	//----- nvinfo : EIATTR_VRC_CTA_INIT_COUNT
	.align		4
        /*0084*/ 	.byte	0x02, 0x4a
	.zero		1
	.zero		1


	//----- nvinfo : EIATTR_EXIT_INSTR_OFFSETS
	.align		4
        /*0088*/ 	.byte	0x04, 0x1c
        /*008a*/ 	.short	(.L_29 - .L_28)


	//   ....[0]....
.L_28:
        /*008c*/ 	.word	0x000000e0


	//   ....[1]....
        /*0090*/ 	.word	0x00000bd0


	//----- nvinfo : EIATTR_CRS_STACK_SIZE
	.align		4
.L_29:
        /*0094*/ 	.byte	0x04, 0x1e
        /*0096*/ 	.short	(.L_31 - .L_30)
.L_30:
        /*0098*/ 	.word	0x00000000


	//----- nvinfo : EIATTR_CBANK_PARAM_SIZE
	.align		4
.L_31:
        /*009c*/ 	.byte	0x03, 0x19
        /*009e*/ 	.short	0x0028


	//----- nvinfo : EIATTR_PARAM_CBANK
	.align		4
        /*00a0*/ 	.byte	0x04, 0x0a
        /*00a2*/ 	.short	(.L_33 - .L_32)
	.align		4
.L_32:
        /*00a4*/ 	.word	index@(.nv.constant0._Z11GPU_processP3imgS0_diiii)
        /*00a8*/ 	.short	0x0380
        /*00aa*/ 	.short	0x0028


	//----- nvinfo : EIATTR_SW_WAR
	.align		4
.L_33:
        /*00ac*/ 	.byte	0x04, 0x36
        /*00ae*/ 	.short	(.L_35 - .L_34)
.L_34:
        /*00b0*/ 	.word	0x00000008
.L_35:


//--------------------- .nv.callgraph             --------------------------
	.section	.nv.callgraph,"",@"SHT_CUDA_CALLGRAPH"
	.align	4
	.sectionentsize	8
	.align		4
        /*0000*/ 	.word	0x00000000
	.align		4
        /*0004*/ 	.word	0xffffffff
	.align		4
        /*0008*/ 	.word	0x00000000
	.align		4
        /*000c*/ 	.word	0xfffffffe
	.align		4
        /*0010*/ 	.word	0x00000000
	.align		4
        /*0014*/ 	.word	0xfffffffd
	.align		4
        /*0018*/ 	.word	0x00000000
	.align		4
        /*001c*/ 	.word	0xfffffffc


//--------------------- .nv.constant4             --------------------------
	.section	.nv.constant4,"a",@progbits
	.align	8
	.align		8
.nv.constant4:
        /*0000*/ 	.dword	__cudart_i2opi_d
	.align		8
        /*0008*/ 	.dword	__cudart_sin_cos_coeffs


//--------------------- .text._Z11GPU_processP3imgS0_diiii --------------------------
	.section	.text._Z11GPU_processP3imgS0_diiii,"ax",@progbits
	.align	128
        .global         _Z11GPU_processP3imgS0_diiii
        .type           _Z11GPU_processP3imgS0_diiii,@function
        .size           _Z11GPU_processP3imgS0_diiii,(.L_x_14 - _Z11GPU_processP3imgS0_diiii)
        .other          _Z11GPU_processP3imgS0_diiii,@"STO_CUDA_ENTRY STV_DEFAULT"
_Z11GPU_processP3imgS0_diiii:
.text._Z11GPU_processP3imgS0_diiii:
[----:B------:R-:W0:Y:S01]  /*0000*/  LDC R1, c[0x0][0x37c] ;  /* 0x0000df00ff017b82 */ /* 0x000e220000000800 */
[----:B------:R-:W1:Y:S07]  /*0010*/  S2R R3, SR_TID.X ;  /* 0x0000000000037919 */ /* 0x000e6e0000002100 */
[----:B------:R-:W1:Y:S01]  /*0020*/  S2UR UR4, SR_CTAID.X ;  /* 0x00000000000479c3 */ /* 0x000e620000002500 */
[----:B------:R-:W2:Y:S01]  /*0030*/  LDCU.64 UR6, c[0x0][0x3a0] ;  /* 0x00007400ff0677ac */ /* 0x000ea20008000a00 */
[----:B0-----:R-:W-:Y:S01]  /*0040*/  VIADD R1, R1, 0xffffffd8 ;  /* 0xffffffd801017836 */ /* 0x001fe20000000000 */
[----:B------:R-:W0:Y:S05]  /*0050*/  S2R R5, SR_TID.Y ;  /* 0x0000000000057919 */ /* 0x000e2a0000002200 */
[----:B------:R-:W1:Y:S08]  /*0060*/  LDC R2, c[0x0][0x360] ;  /* 0x0000d800ff027b82 */ /* 0x000e700000000800 */
[----:B------:R-:W0:Y:S08]  /*0070*/  S2UR UR5, SR_CTAID.Y ;  /* 0x00000000000579c3 */ /* 0x000e300000002600 */
[----:B------:R-:W0:Y:S01]  /*0080*/  LDC R0, c[0x0][0x364] ;  /* 0x0000d900ff007b82 */ /* 0x000e220000000800 */
[----:B-1----:R-:W-:-:S05]  /*0090*/  IMAD R2, R2, UR4, R3 ;  /* 0x0000000402027c24 */ /* 0x002fca000f8e0203 */
[----:B--2---:R-:W-:Y:S01]  /*00a0*/  ISETP.GE.AND P0, PT, R2, UR6, PT ;  /* 0x0000000602007c0c */ /* 0x004fe2000bf06270 */
[----:B0-----:R-:W-:-:S05]  /*00b0*/  IMAD R0, R0, UR5, R5 ;  /* 0x0000000500007c24 */ /* 0x001fca000f8e0205 */
[----:B------:R-:W-:-:S04]  /*00c0*/  ISETP.GE.OR P0, PT, R0, UR7, P0 ;  /* 0x0000000700007c0c */ /* 0x000fc80008706670 */
[----:B------:R-:W-:-:S13]  /*00d0*/  ISETP.LT.OR P0, PT, R2, RZ, P0 ;  /* 0x000000ff0200720c */ /* 0x000fda0000701670 */
[----:B------:R-:W-:Y:S05]  /*00e0*/  @P0 EXIT ;  /* 0x000000000000094d */ /* 0x000fea0003800000 */
[----:B------:R-:W0:Y:S01]  /*00f0*/  LDC.64 R6, c[0x0][0x380] ;  /* 0x0000e000ff067b82 */ /* 0x000e220000000a00 */
[----:B------:R-:W-:Y:S01]  /*0100*/  CS2R R4, SRZ ;  /* 0x0000000000047805 */ /* 0x000fe2000001ff00 */
[----:B------:R-:W1:Y:S01]  /*0110*/  LDCU.64 UR8, c[0x0][0x358] ;  /* 0x00006b00ff0877ac */ /* 0x000e620008000a00 */
[----:B------:R-:W2:Y:S01]  /*0120*/  LDCU.64 UR10, c[0x4][0x8] ;  /* 0x01000100ff0a77ac */ /* 0x000ea20008000a00 */
[----:B------:R-:W3:Y:S01]  /*0130*/  LDCU.64 UR12, c[0x0][0x398] ;  /* 0x00007300ff0c77ac */ /* 0x000ee20008000a00 */
[----:B------:R-:W-:Y:S01]  /*0140*/  UMOV UR4, URZ ;  /* 0x000000ff00047c82 */ /* 0x000fe20008000000 */
[----:B0123--:R-:W-:-:S07]  /*0150*/  IMAD.WIDE.U32 R6, R2, 0x7530, R6 ;  /* 0x0000753002067825 */ /* 0x00ffce00078e0006 */
.L_x_4:
[----:B0-----:R-:W0:Y:S01]  /*0160*/  MUFU.RCP64H R9, 180 ;  /* 0x4066800000097908 */ /* 0x001e220000001800 */
[----:B------:R-:W-:Y:S01]  /*0170*/  IMAD.MOV.U32 R12, RZ, RZ, 0x0 ;  /* 0x00000000ff0c7424 */ /* 0x000fe200078e00ff */
[----:B------:R-:W-:Y:S01]  /*0180*/  UMOV UR6, 0xc083126f ;  /* 0xc083126f00067882 */ /* 0x000fe20000000000 */
[----:B------:R-:W-:Y:S01]  /*0190*/  IMAD.MOV.U32 R13, RZ, RZ, 0x40668000 ;  /* 0x40668000ff0d7424 */ /* 0x000fe200078e00ff */
[----:B------:R-:W-:Y:S01]  /*01a0*/  UMOV UR7, 0x400921ca ;  /* 0x400921ca00077882 */ /* 0x000fe20000000000 */
[----:B------:R-:W-:Y:S01]  /*01b0*/  IMAD.MOV.U32 R8, RZ, RZ, 0x1 ;  /* 0x00000001ff087424 */ /* 0x000fe200078e00ff */
[----:B------:R-:W-:-:S05]  /*01c0*/  DMUL R28, RZ, +INF ;  /* 0x7ff00000ff1c7828 */ /* 0x000fca0000000000 */
[----:B0-----:R-:W-:-:S08]  /*01d0*/  DFMA R10, R8, -R12, 1 ;  /* 0x3ff00000080a742b */ /* 0x001fd0000000080c */
[----:B------:R-:W-:-:S08]  /*01e0*/  DFMA R10, R10, R10, R10 ;  /* 0x0000000a0a0a722b */ /* 0x000fd0000000000a */
[----:B------:R-:W-:Y:S02]  /*01f0*/  DFMA R8, R8, R10, R8 ;  /* 0x0000000a0808722b */ /* 0x000fe40000000008 */
[----:B------:R-:W-:-:S06]  /*0200*/  DMUL R10, R4, UR6 ;  /* 0x00000006040a7c28 */ /* 0x000fcc0008000000 */
[----:B------:R-:W-:-:S04]  /*0210*/  DFMA R12, R8, -R12, 1 ;  /* 0x3ff00000080c742b */ /* 0x000fc8000000080c */
[----:B------:R-:W-:-:S04]  /*0220*/  FSETP.GEU.AND P1, PT, |R11|, 6.5827683646048100446e-37, PT ;  /* 0x036000000b00780b */ /* 0x000fc80003f2e200 */
[----:B------:R-:W-:-:S08]  /*0230*/  DFMA R12, R8, R12, R8 ;  /* 0x0000000c080c722b */ /* 0x000fd00000000008 */
[----:B------:R-:W-:-:S08]  /*0240*/  DMUL R20, R10, R12 ;  /* 0x0000000c0a147228 */ /* 0x000fd00000000000 */
[----:B------:R-:W-:-:S08]  /*0250*/  DFMA R8, R20, -180, R10 ;  /* 0xc06680001408782b */ /* 0x000fd0000000000a */
[----:B------:R-:W-:-:S10]  /*0260*/  DFMA R20, R12, R8, R20 ;  /* 0x000000080c14722b */ /* 0x000fd40000000014 */
[----:B------:R-:W-:-:S05]  /*0270*/  FFMA R3, RZ, 3.6015625, R21 ;  /* 0x40668000ff037823 */ /* 0x000fca0000000015 */
[----:B------:R-:W-:-:S13]  /*0280*/  FSETP.GT.AND P0, PT, |R3|, 1.469367938527859385e-39, PT ;  /* 0x001000000300780b */ /* 0x000fda0003f04200 */
[----:B------:R-:W-:Y:S05]  /*0290*/  @P0 BRA P1, `(.L_x_0) ;  /* 0x0000000000080947 */ /* 0x000fea0000800000 */
[----:B------:R-:W-:-:S07]  /*02a0*/  MOV R14, 0x2c0 ;  /* 0x000002c0000e7802 */ /* 0x000fce0000000f00 */
[----:B------:R-:W-:Y:S05]  /*02b0*/  CALL.REL.NOINC `($__internal_0_$__cuda_sm20_div_rn_f64_full) ;  /* 0x0000000800487944 */ /* 0x000fea0003c00000 */
.L_x_0:
[----:B------:R-:W0:Y:S02]  /*02c0*/  LDC.64 R12, c[0x0][0x380] ;  /* 0x0000e000ff0c7b82 */ /* 0x000e240000000a00 */
[----:B0-----:R-:W2:Y:S04]  /*02d0*/  LDG.E.64 R8, desc[UR8][R12.64+0x8] ;  /* 0x000008080c087981 */ /* 0x001ea8000c1e1b00 */
[----:B------:R-:W3:Y:S01]  /*02e0*/  LDG.E.64 R10, desc[UR8][R12.64] ;  /* 0x000000080c0a7981 */ /* 0x000ee2000c1e1b00 */
[----:B------:R-:W-:Y:S01]  /*02f0*/  DSETP.NEU.AND P0, PT, R20, +INF , PT ;  /* 0x7ff000001400742a */ /* 0x000fe20003f0d000 */
[----:B------:R-:W-:Y:S01]  /*0300*/  IMAD.MOV.U32 R24, RZ, RZ, 0x1 ;  /* 0x00000001ff187424 */ /* 0x000fe200078e00ff */
[----:B--2---:R-:W-:Y:S02]  /*0310*/  LEA.HI R3, P1, R9, R8, RZ, 0x1 ;  /* 0x0000000809037211 */ /* 0x004fe400078308ff */
[----:B---3--:R-:W-:-:S03]  /*0320*/  LEA.HI R25, P2, R11, R10, RZ, 0x1 ;  /* 0x0000000a0b197211 */ /* 0x008fc600078508ff */
[----:B------:R-:W-:Y:S02]  /*0330*/  IMAD.X R8, RZ, RZ, R9, P1 ;  /* 0x000000ffff087224 */ /* 0x000fe400008e0609 */
[----:B------:R-:W-:-:S03]  /*0340*/  IMAD.X R10, RZ, RZ, R11, P2 ;  /* 0x000000ffff0a7224 */ /* 0x000fc600010e060b */
[----:B------:R-:W-:Y:S02]  /*0350*/  SHF.R.U64 R3, R3, 0x1, R8 ;  /* 0x0000000103037819 */ /* 0x000fe40000001208 */
[----:B------:R-:W-:Y:S01]  /*0360*/  SHF.R.U64 R25, R25, 0x1, R10 ;  /* 0x0000000119197819 */ /* 0x000fe2000000120a */
[----:B------:R-:W-:Y:S06]  /*0370*/  @!P0 BRA `(.L_x_1) ;  /* 0x0000000000608947 */ /* 0x000fec0003800000 */
[----:B------:R-:W-:Y:S01]  /*0380*/  UMOV UR6, 0x6dc9c883 ;  /* 0x6dc9c88300067882 */ /* 0x000fe20000000000 */
[----:B------:R-:W-:Y:S01]  /*0390*/  UMOV UR7, 0x3fe45f30 ;  /* 0x3fe45f3000077882 */ /* 0x000fe20000000000 */
[C---:B------:R-:W-:Y:S02]  /*03a0*/  DSETP.GE.AND P0, PT, R20.reuse, 2.14748364800000000000e+09, PT ;  /* 0x41e000001400742a */ /* 0x040fe40003f06000 */
[----:B------:R-:W-:Y:S01]  /*03b0*/  DMUL R8, R20, UR6 ;  /* 0x0000000614087c28 */ /* 0x000fe20008000000 */
[----:B------:R-:W-:Y:S01]  /*03c0*/  UMOV UR6, 0x54442d18 ;  /* 0x54442d1800067882 */ /* 0x000fe20000000000 */
[----:B------:R-:W-:-:S08]  /*03d0*/  UMOV UR7, 0x3ff921fb ;  /* 0x3ff921fb00077882 */ /* 0x000fd00000000000 */
[----:B------:R-:W0:Y:S08]  /*03e0*/  F2I.F64 R8, R8 ;  /* 0x0000000800087311 */ /* 0x000e300000301100 */
[----:B0-----:R-:W0:Y:S02]  /*03f0*/  I2F.F64 R28, R8 ;  /* 0x00000008001c7312 */ /* 0x001e240000201c00 */
[----:B0-----:R-:W-:Y:S01]  /*0400*/  DFMA R10, R28, -UR6, R20 ;  /* 0x800000061c0a7c2b */ /* 0x001fe20008000014 */
[----:B------:R-:W-:Y:S01]  /*0410*/  UMOV UR6, 0x33145c00 ;  /* 0x33145c0000067882 */ /* 0x000fe20000000000 */
[----:B------:R-:W-:-:S06]  /*0420*/  UMOV UR7, 0x3c91a626 ;  /* 0x3c91a62600077882 */ /* 0x000fcc0000000000 */
[----:B------:R-:W-:Y:S01]  /*0430*/  DFMA R10, R28, -UR6, R10 ;  /* 0x800000061c0a7c2b */ /* 0x000fe2000800000a */
[----:B------:R-:W-:Y:S01]  /*0440*/  UMOV UR6, 0x252049c0 ;  /* 0x252049c000067882 */ /* 0x000fe20000000000 */
[----:B------:R-:W-:-:S06]  /*0450*/  UMOV UR7, 0x397b839a ;  /* 0x397b839a00077882 */ /* 0x000fcc0000000000 */
[----:B------:R-:W-:Y:S01]  /*0460*/  DFMA R28, R28, -UR6, R10 ;  /* 0x800000061c1c7c2b */ /* 0x000fe2000800000a */
[----:B------:R-:W-:Y:S10]  /*0470*/  @!P0 BRA `(.L_x_2) ;  /* 0x00000000001c8947 */ /* 0x000ff40003800000 */
[----:B------:R-:W-:Y:S01]  /*0480*/  IMAD.MOV.U32 R26, RZ, RZ, R20 ;  /* 0x000000ffff1a7224 */ /* 0x000fe200078e0014 */
[----:B------:R-:W-:Y:S01]  /*0490*/  MOV R8, 0x4c0 ;  /* 0x000004c000087802 */ /* 0x000fe20000000f00 */
[----:B------:R-:W-:-:S07]  /*04a0*/  IMAD.MOV.U32 R9, RZ, RZ, R21 ;  /* 0x000000ffff097224 */ /* 0x000fce00078e0015 */
[----:B------:R-:W-:Y:S05]  /*04b0*/  CALL.REL.NOINC `($_Z11GPU_processP3imgS0_diiii$__internal_trig_reduction_slowpathd) ;  /* 0x0000000c00007944 */ /* 0x000fea0003c00000 */
[----:B------:R-:W-:Y:S02]  /*04c0*/  IMAD.MOV.U32 R8, RZ, RZ, R16 ;  /* 0x000000ffff087224 */ /* 0x000fe400078e0010 */
[----:B------:R-:W-:Y:S02]  /*04d0*/  IMAD.MOV.U32 R28, RZ, RZ, R26 ;  /* 0x000000ffff1c7224 */ /* 0x000fe400078e001a */
[----:B------:R-:W-:-:S07]  /*04e0*/  IMAD.MOV.U32 R29, RZ, RZ, R27 ;  /* 0x000000ffff1d7224 */ /* 0x000fce00078e001b */
.L_x_2:
[----:B------:R-:W-:-:S07]  /*04f0*/  VIADD R24, R8, 0x1 ;  /* 0x0000000108187836 */ /* 0x000fce0000000000 */
.L_x_1:
[----:B------:R-:W-:-:S05]  /*0500*/  IMAD.SHL.U32 R8, R24, 0x40, RZ ;  /* 0x0000004018087824 */ /* 0x000fca00078e00ff */
[----:B------:R-:W-:-:S04]  /*0510*/  LOP3.LUT R8, R8, 0x40, RZ, 0xc0, !PT ;  /* 0x0000004008087812 */ /* 0x000fc800078ec0ff */
[----:B------:R-:W-:-:S05]  /*0520*/  IADD3 R16, P0, PT, R8, UR10, RZ ;  /* 0x0000000a08107c10 */ /* 0x000fca000ff1e0ff */
[----:B------:R-:W-:-:S05]  /*0530*/  IMAD.X R17, RZ, RZ, UR11, P0 ;  /* 0x0000000bff117e24 */ /* 0x000fca00080e06ff */
[----:B------:R-:W2:Y:S04]  /*0540*/  LDG.E.128.CONSTANT R8, desc[UR8][R16.64] ;  /* 0x0000000810087981 */ /* 0x000ea8000c1e9d00 */
[----:B------:R-:W3:Y:S04]  /*0550*/  LDG.E.128.CONSTANT R12, desc[UR8][R16.64+0x10] ;  /* 0x00001008100c7981 */ /* 0x000ee8000c1e9d00 */
[----:B------:R-:W4:Y:S01]  /*0560*/  LDG.E.128.CONSTANT R16, desc[UR8][R16.64+0x20] ;  /* 0x0000200810107981 */ /* 0x000f22000c1e9d00 */
[----:B------:R-:W-:Y:S01]  /*0570*/  LOP3.LUT R22, R24, 0x1, RZ, 0xc0, !PT ;  /* 0x0000000118167812 */ /* 0x000fe200078ec0ff */
[----:B------:R-:W-:Y:S01]  /*0580*/  IMAD.MOV.U32 R23, RZ, RZ, 0x3da8ff83 ;  /* 0x3da8ff83ff177424 */ /* 0x000fe200078e00ff */
[----:B------:R-:W-:Y:S01]  /*0590*/  DMUL R26, R28, R28 ;  /* 0x0000001c1c1a7228 */ /* 0x000fe20000000000 */
[----:B------:R-:W-:Y:S01]  /*05a0*/  IMAD.IADD R25, R2, 0x1, -R25 ;  /* 0x0000000102197824 */ /* 0x000fe200078e0a19 */
[----:B------:R-:W-:Y:S01]  /*05b0*/  ISETP.NE.U32.AND P0, PT, R22, 0x1, PT ;  /* 0x000000011600780c */ /* 0x000fe20003f05070 */
[----:B------:R-:W-:Y:S01]  /*05c0*/  IMAD.MOV.U32 R22, RZ, RZ, 0x20fd8164 ;  /* 0x20fd8164ff167424 */ /* 0x000fe200078e00ff */
[----:B------:R-:W-:-:S02]  /*05d0*/  DSETP.NEU.AND P1, PT, R20, +INF , PT ;  /* 0x7ff000001400742a */ /* 0x000fc40003f2d000 */
[----:B------:R-:W-:Y:S02]  /*05e0*/  FSEL R23, -R23, 0.11223486810922622681, !P0 ;  /* 0x3de5db6517177808 */ /* 0x000fe40004000100 */
[----:B------:R-:W-:-:S06]  /*05f0*/  FSEL R22, R22, -8.06006814911005101289e+34, !P0 ;  /* 0xf9785eba16167808 */ /* 0x000fcc0004000000 */
[----:B--2---:R-:W-:-:S08]  /*0600*/  DFMA R8, R26, R22, R8 ;  /* 0x000000161a08722b */ /* 0x004fd00000000008 */
[----:B------:R-:W-:-:S08]  /*0610*/  DFMA R8, R26, R8, R10 ;  /* 0x000000081a08722b */ /* 0x000fd0000000000a */
[----:B---3--:R-:W-:-:S08]  /*0620*/  DFMA R8, R26, R8, R12 ;  /* 0x000000081a08722b */ /* 0x008fd0000000000c */
[----:B------:R-:W-:-:S08]  /*0630*/  DFMA R8, R26, R8, R14 ;  /* 0x000000081a08722b */ /* 0x000fd0000000000e */
[----:B----4-:R-:W-:-:S08]  /*0640*/  DFMA R8, R26, R8, R16 ;  /* 0x000000081a08722b */ /* 0x010fd00000000010 */
[----:B------:R-:W-:-:S08]  /*0650*/  DFMA R8, R26, R8, R18 ;  /* 0x000000081a08722b */ /* 0x000fd00000000012 */
[----:B------:R-:W-:Y:S02]  /*0660*/  DFMA R28, R8, R28, R28 ;  /* 0x0000001c081c722b */ /* 0x000fe4000000001c */
[----:B------:R-:W-:Y:S02]  /*0670*/  DFMA R8, R26, R8, 1 ;  /* 0x3ff000001a08742b */ /* 0x000fe40000000008 */
[----:B------:R-:W-:-:S08]  /*0680*/  DMUL R26, RZ, +INF ;  /* 0x7ff00000ff1a7828 */ /* 0x000fd00000000000 */
[----:B------:R-:W-:Y:S02]  /*0690*/  FSEL R10, R8, R28, !P0 ;  /* 0x0000001c080a7208 */ /* 0x000fe40004000000 */
[----:B------:R-:W-:Y:S02]  /*06a0*/  FSEL R11, R9, R29, !P0 ;  /* 0x0000001d090b7208 */ /* 0x000fe40004000000 */
[----:B------:R-:W-:Y:S01]  /*06b0*/  LOP3.LUT P0, RZ, R24, 0x2, RZ, 0xc0, !PT ;  /* 0x0000000218ff7812 */ /* 0x000fe2000780c0ff */
[----:B------:R-:W-:-:S03]  /*06c0*/  IMAD.MOV.U32 R24, RZ, RZ, RZ ;  /* 0x000000ffff187224 */ /* 0x000fc600078e00ff */
[----:B------:R-:W-:-:S10]  /*06d0*/  DADD R8, RZ, -R10 ;  /* 0x00000000ff087229 */ /* 0x000fd4000000080a */
[----:B------:R-:W-:Y:S02]  /*06e0*/  FSEL R22, R10, R8, !P0 ;  /* 0x000000080a167208 */ /* 0x000fe40004000000 */
[----:B------:R-:W-:Y:S01]  /*06f0*/  FSEL R23, R11, R9, !P0 ;  /* 0x000000090b177208 */ /* 0x000fe20004000000 */
[----:B------:R-:W-:Y:S06]  /*0700*/  @!P1 BRA `(.L_x_3) ;  /* 0x0000000000549947 */ /* 0x000fec0003800000 */
[----:B------:R-:W-:Y:S01]  /*0710*/  UMOV UR6, 0x6dc9c883 ;  /* 0x6dc9c88300067882 */ /* 0x000fe20000000000 */
[----:B------:R-:W-:Y:S01]  /*0720*/  UMOV UR7, 0x3fe45f30 ;  /* 0x3fe45f3000077882 */ /* 0x000fe20000000000 */
[C---:B------:R-:W-:Y:S02]  /*0730*/  DSETP.GE.AND P0, PT, R20.reuse, 2.14748364800000000000e+09, PT ;  /* 0x41e000001400742a */ /* 0x040fe40003f06000 */
[----:B------:R-:W-:Y:S01]  /*0740*/  DMUL R8, R20, UR6 ;  /* 0x0000000614087c28 */ /* 0x000fe20008000000 */
[----:B------:R-:W-:Y:S01]  /*0750*/  UMOV UR6, 0x54442d18 ;  /* 0x54442d1800067882 */ /* 0x000fe20000000000 */
[----:B------:R-:W-:-:S04]  /*0760*/  UMOV UR7, 0x3ff921fb ;  /* 0x3ff921fb00077882 */ /* 0x000fc80000000000 */
        /* <DEDUP_REMOVED lines=14> */
[----:B------:R-:W-:-:S07]  /*0850*/  IMAD.MOV.U32 R24, RZ, RZ, R16 ;  /* 0x000000ffff187224 */ /* 0x000fce00078e0010 */
.L_x_3:
        /* <DEDUP_REMOVED lines=9> */
[----:B------:R-:W-:-:S02]  /*08f0*/  DMUL R28, R26, R26 ;  /* 0x0000001a1a1c7228 */ /* 0x000fc40000000000 */
[----:B------:R-:W-:Y:S01]  /*0900*/  ISETP.NE.U32.AND P0, PT, R20, 0x1, PT ;  /* 0x000000011400780c */ /* 0x000fe20003f05070 */
[----:B------:R-:W-:-:S03]  /*0910*/  IMAD.MOV.U32 R20, RZ, RZ, 0x20fd8164 ;  /* 0x20fd8164ff147424 */ /* 0x000fc600078e00ff */
[----:B------:R-:W-:Y:S02]  /*0920*/  FSEL R21, -R21, 0.11223486810922622681, !P0 ;  /* 0x3de5db6515157808 */ /* 0x000fe40004000100 */
[----:B------:R-:W-:Y:S01]  /*0930*/  FSEL R20, R20, -8.06006814911005101289e+34, !P0 ;  /* 0xf9785eba14147808 */ /* 0x000fe20004000000 */
[----:B------:R-:W-:-:S05]  /*0940*/  IMAD.IADD R3, R0, 0x1, -R3 ;  /* 0x0000000100037824 */ /* 0x000fca00078e0a03 */
[----:B--2---:R-:W-:-:S08]  /*0950*/  DFMA R8, R28, R20, R8 ;  /* 0x000000141c08722b */ /* 0x004fd00000000008 */
[----:B------:R-:W-:Y:S01]  /*0960*/  DFMA R10, R28, R8, R10 ;  /* 0x000000081c0a722b */ /* 0x000fe2000000000a */
[----:B------:R-:W-:-:S05]  /*0970*/  IMAD.WIDE.U32 R8, R0, 0x3, R6 ;  /* 0x0000000300087825 */ /* 0x000fca00078e0006 */
[----:B------:R-:W2:Y:S02]  /*0980*/  LDG.E.U8 R20, desc[UR8][R8.64+0x10] ;  /* 0x0000100808147981 */ /* 0x000ea4000c1e1100 */
[C---:B---3--:R-:W-:Y:S01]  /*0990*/  DFMA R10, R28.reuse, R10, R12 ;  /* 0x0000000a1c0a722b */ /* 0x048fe2000000000c */
[----:B------:R-:W-:Y:S07]  /*09a0*/  I2F.F64 R12, R25 ;  /* 0x00000019000c7312 */ /* 0x000fee0000201c00 */
[----:B------:R-:W-:-:S08]  /*09b0*/  DFMA R10, R28, R10, R14 ;  /* 0x0000000a1c0a722b */ /* 0x000fd0000000000e */
[----:B----4-:R-:W-:-:S08]  /*09c0*/  DFMA R10, R28, R10, R16 ;  /* 0x0000000a1c0a722b */ /* 0x010fd00000000010 */
[----:B------:R-:W-:Y:S01]  /*09d0*/  DFMA R10, R28, R10, R18 ;  /* 0x0000000a1c0a722b */ /* 0x000fe20000000012 */
[----:B------:R-:W-:-:S07]  /*09e0*/  IMAD.MOV R18, RZ, RZ, -R3 ;  /* 0x000000ffff127224 */ /* 0x000fce00078e0a03 */
[----:B------:R-:W-:Y:S02]  /*09f0*/  DFMA R26, R10, R26, R26 ;  /* 0x0000001a0a1a722b */ /* 0x000fe4000000001a */
[----:B------:R-:W-:-:S10]  /*0a00*/  DFMA R10, R28, R10, 1 ;  /* 0x3ff000001c0a742b */ /* 0x000fd4000000000a */
[----:B------:R-:W-:Y:S02]  /*0a10*/  FSEL R14, R10, R26, !P0 ;  /* 0x0000001a0a0e7208 */ /* 0x000fe40004000000 */
[----:B------:R-:W-:Y:S02]  /*0a20*/  FSEL R15, R11, R27, !P0 ;  /* 0x0000001b0b0f7208 */ /* 0x000fe40004000000 */
[----:B------:R-:W0:Y:S01]  /*0a30*/  I2F.F64 R10, R3 ;  /* 0x00000003000a7312 */ /* 0x000e220000201c00 */
[----:B------:R-:W-:-:S03]  /*0a40*/  LOP3.LUT P0, RZ, R24, 0x2, RZ, 0xc0, !PT ;  /* 0x0000000218ff7812 */ /* 0x000fc6000780c0ff */
[----:B------:R-:W-:-:S10]  /*0a50*/  DADD R16, RZ, -R14 ;  /* 0x00000000ff107229 */ /* 0x000fd4000000080e */
[----:B------:R-:W-:Y:S02]  /*0a60*/  FSEL R16, R14, R16, !P0 ;  /* 0x000000100e107208 */ /* 0x000fe40004000000 */
[----:B------:R-:W-:Y:S02]  /*0a70*/  FSEL R17, R15, R17, !P0 ;  /* 0x000000110f117208 */ /* 0x000fe40004000000 */
[----:B------:R-:W1:Y:S04]  /*0a80*/  I2F.F64 R14, R18 ;  /* 0x00000012000e7312 */ /* 0x000e680000201c00 */
[----:B0-----:R-:W-:Y:S02]  /*0a90*/  DMUL R10, R16, R10 ;  /* 0x0000000a100a7228 */ /* 0x001fe40000000000 */
[----:B------:R-:W-:-:S06]  /*0aa0*/  DMUL R16, R12, R16 ;  /* 0x000000100c107228 */ /* 0x000fcc0000000000 */
[C---:B------:R-:W-:Y:S02]  /*0ab0*/  DFMA R12, R22.reuse, R12, R10 ;  /* 0x0000000c160c722b */ /* 0x040fe4000000000a */
[----:B------:R-:W0:Y:S01]  /*0ac0*/  LDC.64 R10, c[0x0][0x388] ;  /* 0x0000e200ff0a7b82 */ /* 0x000e220000000a00 */
[----:B-1----:R-:W-:-:S07]  /*0ad0*/  DFMA R14, R22, R14, R16 ;  /* 0x0000000e160e722b */ /* 0x002fce0000000010 */
[----:B------:R-:W1:Y:S08]  /*0ae0*/  F2I.F64.TRUNC R12, R12 ;  /* 0x0000000c000c7311 */ /* 0x000e70000030d100 */
[----:B------:R-:W3:Y:S01]  /*0af0*/  F2I.F64.TRUNC R14, R14 ;  /* 0x0000000e000e7311 */ /* 0x000ee2000030d100 */
[----:B-1----:R-:W-:-:S04]  /*0b00*/  VIADD R3, R12, UR13 ;  /* 0x0000000d0c037c36 */ /* 0x002fc80008000000 */
[----:B0-----:R-:W-:-:S04]  /*0b10*/  IMAD.WIDE R10, R3, 0x7530, R10 ;  /* 0x00007530030a7825 */ /* 0x001fc800078e020a */
[----:B---3--:R-:W-:-:S04]  /*0b20*/  VIADD R3, R14, UR12 ;  /* 0x0000000c0e037c36 */ /* 0x008fc80008000000 */
[----:B------:R-:W-:-:S05]  /*0b30*/  IMAD.WIDE R10, R3, 0x3, R10 ;  /* 0x00000003030a7825 */ /* 0x000fca00078e020a */
[----:B--2---:R0:W-:Y:S04]  /*0b40*/  STG.E.U8 desc[UR8][R10.64+0x10], R20 ;  /* 0x000010140a007986 */ /* 0x0041e8000c101108 */
[----:B------:R-:W2:Y:S04]  /*0b50*/  LDG.E.U8 R3, desc[UR8][R8.64+0x11] ;  /* 0x0000110808037981 */ /* 0x000ea8000c1e1100 */
[----:B--2---:R0:W-:Y:S04]  /*0b60*/  STG.E.U8 desc[UR8][R10.64+0x11], R3 ;  /* 0x000011030a007986 */ /* 0x0041e8000c101108 */
[----:B------:R-:W2:Y:S01]  /*0b70*/  LDG.E.U8 R17, desc[UR8][R8.64+0x12] ;  /* 0x0000120808117981 */ /* 0x000ea2000c1e1100 */
[----:B------:R-:W-:Y:S01]  /*0b80*/  UIADD3 UR4, UPT, UPT, UR4, 0x1, URZ ;  /* 0x0000000104047890 */ /* 0x000fe2000fffe0ff */
[----:B------:R-:W-:-:S03]  /*0b90*/  DADD R4, R4, 1 ;  /* 0x3ff0000004047429 */ /* 0x000fc60000000000 */
[----:B------:R-:W-:Y:S01]  /*0ba0*/  UISETP.NE.AND UP0, UPT, UR4, 0x168, UPT ;  /* 0x000001680400788c */ /* 0x000fe2000bf05270 */
[----:B--2---:R0:W-:Y:S08]  /*0bb0*/  STG.E.U8 desc[UR8][R10.64+0x12], R17 ;  /* 0x000012110a007986 */ /* 0x0041f0000c101108 */
[----:B------:R-:W-:Y:S05]  /*0bc0*/  BRA.U UP0, `(.L_x_4) ;  /* 0xfffffff500647547 */ /* 0x000fea000b83ffff */
[----:B------:R-:W-:Y:S05]  /*0bd0*/  EXIT ;  /* 0x000000000000794d */ /* 0x000fea0003800000 */
        .weak           $__internal_0_$__cuda_sm20_div_rn_f64_full
        .type           $__internal_0_$__cuda_sm20_div_rn_f64_full,@function
        .size           $__internal_0_$__cuda_sm20_div_rn_f64_full,($_Z11GPU_processP3imgS0_diiii$__internal_trig_reduction_slowpathd - $__internal_0_$__cuda_sm20_div_rn_f64_full)
$__internal_0_$__cuda_sm20_div_rn_f64_full:
[----:B------:R-:W-:Y:S01]  /*0be0*/  IMAD.MOV.U32 R9, RZ, RZ, 0x3ff68000 ;  /* 0x3ff68000ff097424 */ /* 0x000fe200078e00ff */
[C---:B------:R-:W-:Y:S01]  /*0bf0*/  FSETP.GEU.AND P1, PT, |R11|.reuse, 1.469367938527859385e-39, PT ;  /* 0x001000000b00780b */ /* 0x040fe20003f2e200 */
[----:B------:R-:W-:Y:S01]  /*0c00*/  IMAD.MOV.U32 R8, RZ, RZ, 0x0 ;  /* 0x00000000ff087424 */ /* 0x000fe200078e00ff */
[----:B------:R-:W-:Y:S01]  /*0c10*/  LOP3.LUT R15, R11, 0x7ff00000, RZ, 0xc0, !PT ;  /* 0x7ff000000b0f7812 */ /* 0x000fe200078ec0ff */
[----:B------:R-:W0:Y:S01]  /*0c20*/  MUFU.RCP64H R17, R9 ;  /* 0x0000000900117308 */ /* 0x000e220000001800 */
[----:B------:R-:W-:Y:S02]  /*0c30*/  IMAD.MOV.U32 R16, RZ, RZ, 0x1 ;  /* 0x00000001ff107424 */ /* 0x000fe400078e00ff */
[----:B------:R-:W-:Y:S01]  /*0c40*/  IMAD.MOV.U32 R3, RZ, RZ, 0x1ca00000 ;  /* 0x1ca00000ff037424 */ /* 0x000fe200078e00ff */
[----:B------:R-:W-:Y:S01]  /*0c50*/  ISETP.GE.U32.AND P0, PT, R15, 0x40600000, PT ;  /* 0x406000000f00780c */ /* 0x000fe20003f06070 */
[----:B------:R-:W-:Y:S02]  /*0c60*/  IMAD.MOV.U32 R23, RZ, RZ, R15 ;  /* 0x000000ffff177224 */ /* 0x000fe400078e000f */
[----:B------:R-:W-:Y:S01]  /*0c70*/  IMAD.MOV.U32 R22, RZ, RZ, 0x40600000 ;  /* 0x40600000ff167424 */ /* 0x000fe200078e00ff */
[----:B------:R-:W-:-:S04]  /*0c80*/  SEL R3, R3, 0x63400000, !P0 ;  /* 0x6340000003037807 */ /* 0x000fc80004000000 */
[----:B------:R-:W-:-:S04]  /*0c90*/  @!P1 LOP3.LUT R20, R3, 0x80000000, R11, 0xf8, !PT ;  /* 0x8000000003149812 */ /* 0x000fc800078ef80b */
[----:B------:R-:W-:Y:S01]  /*0ca0*/  @!P1 LOP3.LUT R21, R20, 0x100000, RZ, 0xfc, !PT ;  /* 0x0010000014159812 */ /* 0x000fe200078efcff */
[----:B0-----:R-:W-:Y:S01]  /*0cb0*/  DFMA R12, R16, -R8, 1 ;  /* 0x3ff00000100c742b */ /* 0x001fe20000000808 */
[----:B------:R-:W-:-:S07]  /*0cc0*/  @!P1 IMAD.MOV.U32 R20, RZ, RZ, RZ ;  /* 0x000000ffff149224 */ /* 0x000fce00078e00ff */
[----:B------:R-:W-:-:S08]  /*0cd0*/  DFMA R12, R12, R12, R12 ;  /* 0x0000000c0c0c722b */ /* 0x000fd0000000000c */
[----:B------:R-:W-:Y:S01]  /*0ce0*/  DFMA R16, R16, R12, R16 ;  /* 0x0000000c1010722b */ /* 0x000fe20000000010 */
[----:B------:R-:W-:Y:S01]  /*0cf0*/  LOP3.LUT R13, R3, 0x800fffff, R11, 0xf8, !PT ;  /* 0x800fffff030d7812 */ /* 0x000fe200078ef80b */
[----:B------:R-:W-:-:S06]  /*0d00*/  IMAD.MOV.U32 R12, RZ, RZ, R10 ;  /* 0x000000ffff0c7224 */ /* 0x000fcc00078e000a */
[----:B------:R-:W-:Y:S02]  /*0d10*/  DFMA R18, R16, -R8, 1 ;  /* 0x3ff000001012742b */ /* 0x000fe40000000808 */
[----:B------:R-:W-:-:S06]  /*0d20*/  @!P1 DFMA R12, R12, 2, -R20 ;  /* 0x400000000c0c982b */ /* 0x000fcc0000000814 */
[----:B------:R-:W-:-:S04]  /*0d30*/  DFMA R16, R16, R18, R16 ;  /* 0x000000121010722b */ /* 0x000fc80000000010 */
[----:B------:R-:W-:-:S04]  /*0d40*/  @!P1 LOP3.LUT R23, R13, 0x7ff00000, RZ, 0xc0, !PT ;  /* 0x7ff000000d179812 */ /* 0x000fc800078ec0ff */
[----:B------:R-:W-:Y:S01]  /*0d50*/  DMUL R18, R16, R12 ;  /* 0x0000000c10127228 */ /* 0x000fe20000000000 */
[----:B------:R-:W-:-:S05]  /*0d60*/  VIADD R24, R23, 0xffffffff ;  /* 0xffffffff17187836 */ /* 0x000fca0000000000 */
[----:B------:R-:W-:Y:S01]  /*0d70*/  ISETP.GT.U32.AND P0, PT, R24, 0x7feffffe, PT ;  /* 0x7feffffe1800780c */ /* 0x000fe20003f04070 */
[----:B------:R-:W-:Y:S01]  /*0d80*/  VIADD R24, R22, 0xffffffff ;  /* 0xffffffff16187836 */ /* 0x000fe20000000000 */
[----:B------:R-:W-:-:S04]  /*0d90*/  DFMA R20, R18, -R8, R12 ;  /* 0x800000081214722b */ /* 0x000fc8000000000c */
[----:B------:R-:W-:-:S04]  /*0da0*/  ISETP.GT.U32.OR P0, PT, R24, 0x7feffffe, P0 ;  /* 0x7feffffe1800780c */ /* 0x000fc80000704470 */
[----:B------:R-:W-:-:S09]  /*0db0*/  DFMA R16, R16, R20, R18 ;  /* 0x000000141010722b */ /* 0x000fd20000000012 */
[----:B------:R-:W-:Y:S05]  /*0dc0*/  @P0 BRA `(.L_x_5) ;  /* 0x0000000000680947 */ /* 0x000fea0003800000 */
[----:B------:R-:W-:-:S05]  /*0dd0*/  IMAD.MOV.U32 R10, RZ, RZ, 0x40600000 ;  /* 0x40600000ff0a7424 */ /* 0x000fca00078e00ff */
[----:B------:R-:W-:-:S04]  /*0de0*/  VIADDMNMX R15, R15, -R10, 0xb9600000, !PT ;  /* 0xb96000000f0f7446 */ /* 0x000fc8000780090a */
[----:B------:R-:W-:-:S05]  /*0df0*/  VIMNMX R10, PT, PT, R15, 0x46a00000, PT ;  /* 0x46a000000f0a7848 */ /* 0x000fca0003fe0100 */
[----:B------:R-:W-:Y:S02]  /*0e00*/  IMAD.IADD R3, R10, 0x1, -R3 ;  /* 0x000000010a037824 */ /* 0x000fe400078e0a03 */
[----:B------:R-:W-:Y:S02]  /*0e10*/  IMAD.MOV.U32 R10, RZ, RZ, RZ ;  /* 0x000000ffff0a7224 */ /* 0x000fe400078e00ff */
[----:B------:R-:W-:-:S06]  /*0e20*/  VIADD R11, R3, 0x7fe00000 ;  /* 0x7fe00000030b7836 */ /* 0x000fcc0000000000 */
[----:B------:R-:W-:-:S10]  /*0e30*/  DMUL R18, R16, R10 ;  /* 0x0000000a10127228 */ /* 0x000fd40000000000 */
[----:B------:R-:W-:-:S13]  /*0e40*/  FSETP.GTU.AND P0, PT, |R19|, 1.469367938527859385e-39, PT ;  /* 0x001000001300780b */ /* 0x000fda0003f0c200 */
[----:B------:R-:W-:Y:S05]  /*0e50*/  @P0 BRA `(.L_x_6) ;  /* 0x0000000000880947 */ /* 0x000fea0003800000 */
[----:B------:R-:W-:Y:S01]  /*0e60*/  DFMA R8, R16, -R8, R12 ;  /* 0x800000081008722b */ /* 0x000fe2000000000c */
[----:B------:R-:W-:-:S09]  /*0e70*/  IMAD.MOV.U32 R10, RZ, RZ, RZ ;  /* 0x000000ffff0a7224 */ /* 0x000fd200078e00ff */
[C---:B------:R-:W-:Y:S02]  /*0e80*/  FSETP.NEU.AND P0, PT, R9.reuse, RZ, PT ;  /* 0x000000ff0900720b */ /* 0x040fe40003f0d000 */
[----:B------:R-:W-:-:S04]  /*0e90*/  LOP3.LUT R8, R9, 0x40668000, RZ, 0x3c, !PT ;  /* 0x4066800009087812 */ /* 0x000fc800078e3cff */
[----:B------:R-:W-:-:S04]  /*0ea0*/  LOP3.LUT R13, R8, 0x80000000, RZ, 0xc0, !PT ;  /* 0x80000000080d7812 */ /* 0x000fc800078ec0ff */
[----:B------:R-:W-:-:S03]  /*0eb0*/  LOP3.LUT R11, R13, R11, RZ, 0xfc, !PT ;  /* 0x0000000b0d0b7212 */ /* 0x000fc600078efcff */
[----:B------:R-:W-:Y:S05]  /*0ec0*/  @!P0 BRA `(.L_x_6) ;  /* 0x00000000006c8947 */ /* 0x000fea0003800000 */
[----:B------:R-:W-:Y:S01]  /*0ed0*/  IMAD.MOV R9, RZ, RZ, -R3 ;  /* 0x000000ffff097224 */ /* 0x000fe200078e0a03 */
[----:B------:R-:W-:Y:S01]  /*0ee0*/  DMUL.RP R10, R16, R10 ;  /* 0x0000000a100a7228 */ /* 0x000fe20000008000 */
[----:B------:R-:W-:Y:S01]  /*0ef0*/  IMAD.MOV.U32 R8, RZ, RZ, RZ ;  /* 0x000000ffff087224 */ /* 0x000fe200078e00ff */
[----:B------:R-:W-:-:S05]  /*0f00*/  IADD3 R3, PT, PT, -R3, -0x43300000, RZ ;  /* 0xbcd0000003037810 */ /* 0x000fca0007ffe1ff */
[----:B------:R-:W-:-:S03]  /*0f10*/  DFMA R8, R18, -R8, R16 ;  /* 0x800000081208722b */ /* 0x000fc60000000010 */
[----:B------:R-:W-:-:S07]  /*0f20*/  LOP3.LUT R13, R11, R13, RZ, 0x3c, !PT ;  /* 0x0000000d0b0d7212 */ /* 0x000fce00078e3cff */
[----:B------:R-:W-:-:S04]  /*0f30*/  FSETP.NEU.AND P0, PT, |R9|, R3, PT ;  /* 0x000000030900720b */ /* 0x000fc80003f0d200 */
[----:B------:R-:W-:Y:S02]  /*0f40*/  FSEL R18, R10, R18, !P0 ;  /* 0x000000120a127208 */ /* 0x000fe40004000000 */
[----:B------:R-:W-:Y:S01]  /*0f50*/  FSEL R19, R13, R19, !P0 ;  /* 0x000000130d137208 */ /* 0x000fe20004000000 */
[----:B------:R-:W-:Y:S06]  /*0f60*/  BRA `(.L_x_6) ;  /* 0x0000000000447947 */ /* 0x000fec0003800000 */
.L_x_5:
[----:B------:R-:W-:-:S14]  /*0f70*/  DSETP.NAN.AND P0, PT, R10, R10, PT ;  /* 0x0000000a0a00722a */ /* 0x000fdc0003f08000 */
[----:B------:R-:W-:Y:S05]  /*0f80*/  @P0 BRA `(.L_x_7) ;  /* 0x0000000000340947 */ /* 0x000fea0003800000 */
[----:B------:R-:W-:Y:S01]  /*0f90*/  ISETP.NE.AND P0, PT, R23, R22, PT ;  /* 0x000000161700720c */ /* 0x000fe20003f05270 */
[----:B------:R-:W-:Y:S02]  /*0fa0*/  IMAD.MOV.U32 R18, RZ, RZ, 0x0 ;  /* 0x00000000ff127424 */ /* 0x000fe400078e00ff */
[----:B------:R-:W-:-:S10]  /*0fb0*/  IMAD.MOV.U32 R19, RZ, RZ, -0x80000 ;  /* 0xfff80000ff137424 */ /* 0x000fd400078e00ff */
[----:B------:R-:W-:Y:S05]  /*0fc0*/  @!P0 BRA `(.L_x_6) ;  /* 0x00000000002c8947 */ /* 0x000fea0003800000 */
[----:B------:R-:W-:Y:S02]  /*0fd0*/  ISETP.NE.AND P0, PT, R23, 0x7ff00000, PT ;  /* 0x7ff000001700780c */ /* 0x000fe40003f05270 */
[----:B------:R-:W-:Y:S02]  /*0fe0*/  LOP3.LUT R10, R11, 0x40668000, RZ, 0x3c, !PT ;  /* 0x406680000b0a7812 */ /* 0x000fe400078e3cff */
[----:B------:R-:W-:Y:S02]  /*0ff0*/  ISETP.EQ.OR P0, PT, R22, RZ, !P0 ;  /* 0x000000ff1600720c */ /* 0x000fe40004702670 */
[----:B------:R-:W-:-:S11]  /*1000*/  LOP3.LUT R19, R10, 0x80000000, RZ, 0xc0, !PT ;  /* 0x800000000a137812 */ /* 0x000fd600078ec0ff */
[----:B------:R-:W-:Y:S01]  /*1010*/  @P0 LOP3.LUT R3, R19, 0x7ff00000, RZ, 0xfc, !PT ;  /* 0x7ff0000013030812 */ /* 0x000fe200078efcff */
[----:B------:R-:W-:Y:S02]  /*1020*/  @!P0 IMAD.MOV.U32 R18, RZ, RZ, RZ ;  /* 0x000000ffff128224 */ /* 0x000fe400078e00ff */
[----:B------:R-:W-:Y:S02]  /*1030*/  @P0 IMAD.MOV.U32 R18, RZ, RZ, RZ ;  /* 0x000000ffff120224 */ /* 0x000fe400078e00ff */
[----:B------:R-:W-:Y:S01]  /*1040*/  @P0 IMAD.MOV.U32 R19, RZ, RZ, R3 ;  /* 0x000000ffff130224 */ /* 0x000fe200078e0003 */
[----:B------:R-:W-:Y:S06]  /*1050*/  BRA `(.L_x_6) ;  /* 0x0000000000087947 */ /* 0x000fec0003800000 */
.L_x_7:
[----:B------:R-:W-:Y:S01]  /*1060*/  LOP3.LUT R19, R11, 0x80000, RZ, 0xfc, !PT ;  /* 0x000800000b137812 */ /* 0x000fe200078efcff */
[----:B------:R-:W-:-:S07]  /*1070*/  IMAD.MOV.U32 R18, RZ, RZ, R10 ;  /* 0x000000ffff127224 */ /* 0x000fce00078e000a */
.L_x_6:
[----:B------:R-:W-:Y:S02]  /*1080*/  IMAD.MOV.U32 R15, RZ, RZ, 0x0 ;  /* 0x00000000ff0f7424 */ /* 0x000fe400078e00ff */
[----:B------:R-:W-:Y:S02]  /*1090*/  IMAD.MOV.U32 R20, RZ, RZ, R18 ;  /* 0x000000ffff147224 */ /* 0x000fe400078e0012 */
[----:B------:R-:W-:Y:S01]  /*10a0*/  IMAD.MOV.U32 R21, RZ, RZ, R19 ;  /* 0x000000ffff157224 */ /* 0x000fe200078e0013 */
[----:B------:R-:W-:Y:S06]  /*10b0*/  RET.REL.NODEC R14 `(_Z11GPU_processP3imgS0_diiii) ;  /* 0xffffffec0ed07950 */ /* 0x000fec0003c3ffff */
        .type           $_Z11GPU_processP3imgS0_diiii$__internal_trig_reduction_slowpathd,@function
        .size           $_Z11GPU_processP3imgS0_diiii$__internal_trig_reduction_slowpathd,(.L_x_14 - $_Z11GPU_processP3imgS0_diiii$__internal_trig_reduction_slowpathd)
$_Z11GPU_processP3imgS0_diiii$__internal_trig_reduction_slowpathd:
[--C-:B------:R-:W-:Y:S01]  /*10c0*/  SHF.R.U32.HI R14, RZ, 0x14, R9.reuse ;  /* 0x00000014ff0e7819 */ /* 0x100fe20000011609 */
[----:B------:R-:W-:Y:S02]  /*10d0*/  IMAD.MOV.U32 R27, RZ, RZ, R9 ;  /* 0x000000ffff1b7224 */ /* 0x000fe400078e0009 */
[----:B------:R-:W-:Y:S01]  /*10e0*/  IMAD.MOV.U32 R16, RZ, RZ, RZ ;  /* 0x000000ffff107224 */ /* 0x000fe200078e00ff */
[----:B------:R-:W-:-:S04]  /*10f0*/  LOP3.LUT R10, R14, 0x7ff, RZ, 0xc0, !PT ;  /* 0x000007ff0e0a7812 */ /* 0x000fc800078ec0ff */
[----:B------:R-:W-:-:S13]  /*1100*/  ISETP.NE.AND P0, PT, R10, 0x7ff, PT ;  /* 0x000007ff0a00780c */ /* 0x000fda0003f05270 */
[----:B------:R-:W-:Y:S05]  /*1110*/  @!P0 BRA `(.L_x_8) ;  /* 0x00000008003c8947 */ /* 0x000fea0003800000 */
[----:B------:R-:W-:-:S05]  /*1120*/  VIADD R10, R10, 0xfffffc00 ;  /* 0xfffffc000a0a7836 */ /* 0x000fca0000000000 */
[----:B------:R-:W-:Y:S02]  /*1130*/  SHF.R.U32.HI R16, RZ, 0x6, R10 ;  /* 0x00000006ff107819 */ /* 0x000fe4000001160a */
[----:B------:R-:W-:Y:S02]  /*1140*/  ISETP.GE.U32.AND P0, PT, R10, 0x80, PT ;  /* 0x000000800a00780c */ /* 0x000fe40003f06070 */
[----:B------:R-:W-:Y:S02]  /*1150*/  CS2R R10, SRZ ;  /* 0x00000000000a7805 */ /* 0x000fe4000001ff00 */
[C---:B------:R-:W-:Y:S02]  /*1160*/  IADD3 R15, PT, PT, -R16.reuse, 0x13, RZ ;  /* 0x00000013100f7810 */ /* 0x040fe40007ffe1ff */
[----:B------:R-:W-:Y:S02]  /*1170*/  IADD3 R12, PT, PT, -R16, 0xf, RZ ;  /* 0x0000000f100c7810 */ /* 0x000fe40007ffe1ff */
[----:B------:R-:W-:-:S04]  /*1180*/  SEL R15, R15, 0x12, P0 ;  /* 0x000000120f0f7807 */ /* 0x000fc80000000000 */
[----:B------:R-:W-:-:S13]  /*1190*/  ISETP.GE.AND P0, PT, R12, R15, PT ;  /* 0x0000000f0c00720c */ /* 0x000fda0003f06270 */
[----:B------:R-:W-:Y:S05]  /*11a0*/  @P0 BRA `(.L_x_9) ;  /* 0x0000000000900947 */ /* 0x000fea0003800000 */
[C---:B------:R-:W-:Y:S01]  /*11b0*/  SHF.L.U64.HI R17, R26.reuse, 0xb, R27 ;  /* 0x0000000b1a117819 */ /* 0x040fe2000001021b */
[----:B------:R-:W-:Y:S01]  /*11c0*/  IMAD.SHL.U32 R19, R26, 0x800, RZ ;  /* 0x000008001a137824 */ /* 0x000fe200078e00ff */
[----:B------:R-:W-:Y:S01]  /*11d0*/  IADD3 R16, PT, PT, RZ, -R16, -R15 ;  /* 0x80000010ff107210 */ /* 0x000fe20007ffe80f */
[----:B------:R-:W-:Y:S01]  /*11e0*/  IMAD.MOV.U32 R27, RZ, RZ, R12 ;  /* 0x000000ffff1b7224 */ /* 0x000fe200078e000c */
[----:B------:R-:W-:Y:S01]  /*11f0*/  CS2R R10, SRZ ;  /* 0x00000000000a7805 */ /* 0x000fe2000001ff00 */
[----:B------:R-:W-:Y:S01]  /*1200*/  IMAD.MOV.U32 R18, RZ, RZ, RZ ;  /* 0x000000ffff127224 */ /* 0x000fe200078e00ff */
[----:B------:R-:W-:Y:S01]  /*1210*/  LOP3.LUT R17, R17, 0x80000000, RZ, 0xfc, !PT ;  /* 0x8000000011117812 */ /* 0x000fe200078efcff */
[----:B------:R-:W0:Y:S01]  /*1220*/  LDCU.64 UR6, c[0x0][0x358] ;  /* 0x00006b00ff0677ac */ /* 0x000e220008000a00 */
[----:B------:R-:W-:-:S05]  /*1230*/  NOP ;  /* 0x0000000000007918 */ /* 0x000fca0000000000 */
.L_x_10:
[----:B------:R-:W1:Y:S02]  /*1240*/  LDC.64 R12, c[0x4][RZ] ;  /* 0x01000000ff0c7b82 */ /* 0x000e640000000a00 */
[----:B-1----:R-:W-:-:S06]  /*1250*/  IMAD.WIDE R12, R27, 0x8, R12 ;  /* 0x000000081b0c7825 */ /* 0x002fcc00078e020c */
[----:B0-----:R-:W2:Y:S01]  /*1260*/  LDG.E.64.CONSTANT R12, desc[UR6][R12.64] ;  /* 0x000000060c0c7981 */ /* 0x001ea2000c1e9b00 */
[----:B------:R-:W-:Y:S02]  /*1270*/  VIADD R16, R16, 0x1 ;  /* 0x0000000110107836 */ /* 0x000fe40000000000 */
[----:B------:R-:W-:Y:S02]  /*1280*/  VIADD R27, R27, 0x1 ;  /* 0x000000011b1b7836 */ /* 0x000fe40000000000 */
[----:B--2---:R-:W-:-:S04]  /*1290*/  IMAD.WIDE.U32 R10, P2, R12, R19, R10 ;  /* 0x000000130c0a7225 */ /* 0x004fc8000784000a */
[----:B------:R-:W-:Y:S02]  /*12a0*/  IMAD R29, R12, R17, RZ ;  /* 0x000000110c1d7224 */ /* 0x000fe400078e02ff */
[CC--:B------:R-:W-:Y:S02]  /*12b0*/  IMAD R24, R13.reuse, R19.reuse, RZ ;  /* 0x000000130d187224 */ /* 0x0c0fe400078e02ff */
[----:B------:R-:W-:Y:S01]  /*12c0*/  IMAD.HI.U32 R26, R13, R19, RZ ;  /* 0x000000130d1a7227 */ /* 0x000fe200078e00ff */
[----:B------:R-:W-:-:S03]  /*12d0*/  IADD3 R11, P0, PT, R29, R11, RZ ;  /* 0x0000000b1d0b7210 */ /* 0x000fc60007f1e0ff */
[----:B------:R-:W-:Y:S01]  /*12e0*/  IMAD R29, R18, 0x8, R1 ;  /* 0x00000008121d7824 */ /* 0x000fe200078e0201 */
[----:B------:R-:W-:Y:S01]  /*12f0*/  IADD3 R11, P1, PT, R24, R11, RZ ;  /* 0x0000000b180b7210 */ /* 0x000fe20007f3e0ff */
[----:B------:R-:W-:-:S04]  /*1300*/  IMAD.HI.U32 R24, R12, R17, RZ ;  /* 0x000000110c187227 */ /* 0x000fc800078e00ff */
[----:B------:R-:W-:Y:S01]  /*1310*/  IMAD.X R24, RZ, RZ, R24, P2 ;  /* 0x000000ffff187224 */ /* 0x000fe200010e0618 */
[----:B------:R0:W-:Y:S01]  /*1320*/  STL.64 [R29], R10 ;  /* 0x0000000a1d007387 */ /* 0x0001e20000100a00 */
[----:B------:R-:W-:-:S03]  /*1330*/  IMAD.HI.U32 R12, R13, R17, RZ ;  /* 0x000000110d0c7227 */ /* 0x000fc600078e00ff */
[----:B------:R-:W-:Y:S01]  /*1340*/  IADD3.X R24, P0, PT, R26, R24, RZ, P0, !PT ;  /* 0x000000181a187210 */ /* 0x000fe2000071e4ff */
[----:B------:R-:W-:Y:S02]  /*1350*/  IMAD R13, R13, R17, RZ ;  /* 0x000000110d0d7224 */ /* 0x000fe400078e02ff */
[----:B------:R-:W-:Y:S02]  /*1360*/  VIADD R18, R18, 0x1 ;  /* 0x0000000112127836 */ /* 0x000fe40000000000 */
[----:B------:R-:W-:Y:S01]  /*1370*/  IMAD.X R12, RZ, RZ, R12, P0 ;  /* 0x000000ffff0c7224 */ /* 0x000fe200000e060c */
[----:B------:R-:W-:Y:S02]  /*1380*/  ISETP.NE.AND P0, PT, R16, -0xf, PT ;  /* 0xfffffff11000780c */ /* 0x000fe40003f05270 */
[----:B------:R-:W-:-:S05]  /*1390*/  IADD3.X R24, P1, PT, R13, R24, RZ, P1, !PT ;  /* 0x000000180d187210 */ /* 0x000fca0000f3e4ff */
[----:B------:R-:W-:Y:S02]  /*13a0*/  IMAD.X R13, RZ, RZ, R12, P1 ;  /* 0x000000ffff0d7224 */ /* 0x000fe400008e060c */
[----:B0-----:R-:W-:Y:S02]  /*13b0*/  IMAD.MOV.U32 R10, RZ, RZ, R24 ;  /* 0x000000ffff0a7224 */ /* 0x001fe400078e0018 */
[----:B------:R-:W-:Y:S02]  /*13c0*/  IMAD.MOV.U32 R11, RZ, RZ, R13 ;  /* 0x000000ffff0b7224 */ /* 0x000fe400078e000d */
[----:B------:R-:W-:Y:S05]  /*13d0*/  @P0 BRA `(.L_x_10) ;  /* 0xfffffffc00980947 */ /* 0x000fea000383ffff */
[----:B------:R-:W-:-:S07]  /*13e0*/  IMAD.MOV.U32 R12, RZ, RZ, R15 ;  /* 0x000000ffff0c7224 */ /* 0x000fce00078e000f */
.L_x_9:
[C---:B------:R-:W-:Y:S02]  /*13f0*/  LOP3.LUT R13, R14.reuse, 0x7ff, RZ, 0xc0, !PT ;  /* 0x000007ff0e0d7812 */ /* 0x040fe400078ec0ff */
[----:B------:R-:W-:-:S03]  /*1400*/  LOP3.LUT P0, R27, R14, 0x3f, RZ, 0xc0, !PT ;  /* 0x0000003f0e1b7812 */ /* 0x000fc6000780c0ff */
[----:B------:R-:W-:-:S05]  /*1410*/  VIADD R13, R13, 0xfffffc00 ;  /* 0xfffffc000d0d7836 */ /* 0x000fca0000000000 */
[----:B------:R-:W-:-:S05]  /*1420*/  SHF.R.U32.HI R13, RZ, 0x6, R13 ;  /* 0x00000006ff0d7819 */ /* 0x000fca000001160d */
[----:B------:R-:W-:-:S04]  /*1430*/  IMAD.IADD R12, R13, 0x1, R12 ;  /* 0x000000010d0c7824 */ /* 0x000fc800078e020c */
[----:B------:R-:W-:-:S05]  /*1440*/  IMAD.U32 R28, R12, 0x8, R1 ;  /* 0x000000080c1c7824 */ /* 0x000fca00078e0001 */
[----:B------:R0:W-:Y:S04]  /*1450*/  STL.64 [R28+-0x78], R10 ;  /* 0xffff880a1c007387 */ /* 0x0001e80000100a00 */
[----:B------:R-:W2:Y:S04]  /*1460*/  @P0 LDL.64 R16, [R1+0x8] ;  /* 0x0000080001100983 */ /* 0x000ea80000100a00 */
[----:B------:R-:W3:Y:S04]  /*1470*/  LDL.64 R12, [R1+0x10] ;  /* 0x00001000010c7983 */ /* 0x000ee80000100a00 */
[----:B------:R-:W4:Y:S01]  /*1480*/  LDL.64 R14, [R1+0x18] ;  /* 0x00001800010e7983 */ /* 0x000f220000100a00 */
[----:B--2---:R-:W-:-:S02]  /*1490*/  @P0 SHF.R.U64 R29, R16, 0x1, R17 ;  /* 0x00000001101d0819 */ /* 0x004fc40000001211 */
[----:B------:R-:W-:Y:S02]  /*14a0*/  @P0 SHF.R.U32.HI R26, RZ, 0x1, R17 ;  /* 0x00000001ff1a0819 */ /* 0x000fe40000011611 */
[----:B------:R-:W-:Y:S02]  /*14b0*/  @P0 LOP3.LUT R16, R27, 0x3f, RZ, 0x3c, !PT ;  /* 0x0000003f1b100812 */ /* 0x000fe400078e3cff */
[--C-:B---3--:R-:W-:Y:S02]  /*14c0*/  @P0 SHF.R.U32.HI R17, RZ, 0x1, R13.reuse ;  /* 0x00000001ff110819 */ /* 0x108fe4000001160d */
[C---:B------:R-:W-:Y:S02]  /*14d0*/  @P0 SHF.R.U64 R18, R12.reuse, 0x1, R13 ;  /* 0x000000010c120819 */ /* 0x040fe4000000120d */
[----:B------:R-:W-:Y:S02]  /*14e0*/  @P0 SHF.L.U32 R24, R12, R27, RZ ;  /* 0x0000001b0c180219 */ /* 0x000fe400000006ff */
[----:B0-----:R-:W-:-:S02]  /*14f0*/  @P0 SHF.R.U64 R11, R29, R16, R26 ;  /* 0x000000101d0b0219 */ /* 0x001fc4000000121a */
[-C--:B------:R-:W-:Y:S02]  /*1500*/  @P0 SHF.L.U64.HI R19, R12, R27.reuse, R13 ;  /* 0x0000001b0c130219 */ /* 0x080fe4000001020d */
[-C--:B------:R-:W-:Y:S02]  /*1510*/  @P0 SHF.R.U32.HI R26, RZ, R16.reuse, R26 ;  /* 0x00000010ff1a0219 */ /* 0x080fe4000001161a */
[----:B----4-:R-:W-:Y:S02]  /*1520*/  @P0 SHF.L.U32 R10, R14, R27, RZ ;  /* 0x0000001b0e0a0219 */ /* 0x010fe400000006ff */
[----:B------:R-:W-:Y:S02]  /*1530*/  @P0 SHF.R.U64 R29, R18, R16, R17 ;  /* 0x00000010121d0219 */ /* 0x000fe40000001211 */
[----:B------:R-:W-:Y:S02]  /*1540*/  @P0 LOP3.LUT R12, R24, R11, RZ, 0xfc, !PT ;  /* 0x0000000b180c0212 */ /* 0x000fe400078efcff */
[----:B------:R-:W-:-:S02]  /*1550*/  @P0 LOP3.LUT R13, R19, R26, RZ, 0xfc, !PT ;  /* 0x0000001a130d0212 */ /* 0x000fc400078efcff */
[----:B------:R-:W-:Y:S02]  /*1560*/  @P0 SHF.L.U64.HI R27, R14, R27, R15 ;  /* 0x0000001b0e1b0219 */ /* 0x000fe4000001020f */
[----:B------:R-:W-:Y:S01]  /*1570*/  @P0 LOP3.LUT R14, R10, R29, RZ, 0xfc, !PT ;  /* 0x0000001d0a0e0212 */ /* 0x000fe200078efcff */
[C---:B------:R-:W-:Y:S01]  /*1580*/  IMAD.SHL.U32 R10, R12.reuse, 0x4, RZ ;  /* 0x000000040c0a7824 */ /* 0x040fe200078e00ff */
[----:B------:R-:W-:Y:S02]  /*1590*/  @P0 SHF.R.U32.HI R16, RZ, R16, R17 ;  /* 0x00000010ff100219 */ /* 0x000fe40000011611 */
[----:B------:R-:W-:Y:S02]  /*15a0*/  SHF.L.U64.HI R12, R12, 0x2, R13 ;  /* 0x000000020c0c7819 */ /* 0x000fe4000001020d */
[----:B------:R-:W-:Y:S02]  /*15b0*/  @P0 LOP3.LUT R15, R27, R16, RZ, 0xfc, !PT ;  /* 0x000000101b0f0212 */ /* 0x000fe400078efcff */
[----:B------:R-:W-:-:S02]  /*15c0*/  SHF.L.W.U32.HI R13, R13, 0x2, R14 ;  /* 0x000000020d0d7819 */ /* 0x000fc40000010e0e */
[----:B------:R-:W-:Y:S02]  /*15d0*/  IADD3 RZ, P0, PT, RZ, -R10, RZ ;  /* 0x8000000affff7210 */ /* 0x000fe40007f1e0ff */
[----:B------:R-:W-:Y:S02]  /*15e0*/  LOP3.LUT R11, RZ, R12, RZ, 0x33, !PT ;  /* 0x0000000cff0b7212 */ /* 0x000fe400078e33ff */
[----:B------:R-:W-:Y:S02]  /*15f0*/  SHF.L.W.U32.HI R16, R14, 0x2, R15 ;  /* 0x000000020e107819 */ /* 0x000fe40000010e0f */
[----:B------:R-:W-:Y:S02]  /*1600*/  LOP3.LUT R14, RZ, R13, RZ, 0x33, !PT ;  /* 0x0000000dff0e7212 */ /* 0x000fe400078e33ff */
[----:B------:R-:W-:Y:S02]  /*1610*/  IADD3.X R11, P0, PT, RZ, R11, RZ, P0, !PT ;  /* 0x0000000bff0b7210 */ /* 0x000fe4000071e4ff */
[----:B------:R-:W-:-:S02]  /*1620*/  LOP3.LUT R17, RZ, R16, RZ, 0x33, !PT ;  /* 0x00000010ff117212 */ /* 0x000fc400078e33ff */
[----:B------:R-:W-:Y:S02]  /*1630*/  IADD3.X R14, P1, PT, RZ, R14, RZ, P0, !PT ;  /* 0x0000000eff0e7210 */ /* 0x000fe4000073e4ff */
[----:B------:R-:W-:-:S03]  /*1640*/  ISETP.GT.U32.AND P2, PT, R13, -0x1, PT ;  /* 0xffffffff0d00780c */ /* 0x000fc60003f44070 */
[----:B------:R-:W-:Y:S01]  /*1650*/  IMAD.X R17, RZ, RZ, R17, P1 ;  /* 0x000000ffff117224 */ /* 0x000fe200008e0611 */
[----:B------:R-:W-:-:S04]  /*1660*/  ISETP.GT.AND.EX P0, PT, R16, -0x1, PT, P2 ;  /* 0xffffffff1000780c */ /* 0x000fc80003f04320 */
[----:B------:R-:W-:Y:S02]  /*1670*/  SEL R17, R16, R17, P0 ;  /* 0x0000001110117207 */ /* 0x000fe40000000000 */
[----:B------:R-:W-:Y:S02]  /*1680*/  SEL R18, R13, R14, P0 ;  /* 0x0000000e0d127207 */ /* 0x000fe40000000000 */
[----:B------:R-:W-:-:S04]  /*1690*/  ISETP.NE.U32.AND P1, PT, R17, RZ, PT ;  /* 0x000000ff1100720c */ /* 0x000fc80003f25070 */
[----:B------:R-:W-:Y:S01]  /*16a0*/  SEL R13, R18, R17, !P1 ;  /* 0x00000011120d7207 */ /* 0x000fe20004800000 */
[----:B------:R-:W-:-:S05]  /*16b0*/  @!P0 IMAD.MOV R10, RZ, RZ, -R10 ;  /* 0x000000ffff0a8224 */ /* 0x000fca00078e0a0a */
[----:B------:R-:W0:Y:S02]  /*16c0*/  FLO.U32 R13, R13 ;  /* 0x0000000d000d7300 */ /* 0x000e2400000e0000 */
[C---:B0-----:R-:W-:Y:S02]  /*16d0*/  IADD3 R19, PT, PT, -R13.reuse, 0x1f, RZ ;  /* 0x0000001f0d137810 */ /* 0x041fe40007ffe1ff */
[----:B------:R-:W-:-:S03]  /*16e0*/  IADD3 R14, PT, PT, -R13, 0x3f, RZ ;  /* 0x0000003f0d0e7810 */ /* 0x000fc60007ffe1ff */
[----:B------:R-:W-:Y:S01]  /*16f0*/  @P1 IMAD.MOV R14, RZ, RZ, R19 ;  /* 0x000000ffff0e1224 */ /* 0x000fe200078e0213 */
[----:B------:R-:W-:-:S04]  /*1700*/  SEL R19, R12, R11, P0 ;  /* 0x0000000b0c137207 */ /* 0x000fc80000000000 */
[----:B------:R-:W-:-:S13]  /*1710*/  ISETP.NE.AND P1, PT, R14, RZ, PT ;  /* 0x000000ff0e00720c */ /* 0x000fda0003f25270 */
[----:B------:R-:W-:Y:S05]  /*1720*/  @!P1 BRA `(.L_x_11) ;  /* 0x0000000000289947 */ /* 0x000fea0003800000 */
[----:B------:R-:W-:Y:S02]  /*1730*/  LOP3.LUT R11, R14, 0x3f, RZ, 0xc0, !PT ;  /* 0x0000003f0e0b7812 */ /* 0x000fe400078ec0ff */
[--C-:B------:R-:W-:Y:S02]  /*1740*/  SHF.R.U64 R13, R10, 0x1, R19.reuse ;  /* 0x000000010a0d7819 */ /* 0x100fe40000001213 */
[----:B------:R-:W-:Y:S02]  /*1750*/  SHF.R.U32.HI R19, RZ, 0x1, R19 ;  /* 0x00000001ff137819 */ /* 0x000fe40000011613 */
[----:B------:R-:W-:Y:S02]  /*1760*/  LOP3.LUT R10, R14, 0x3f, RZ, 0xc, !PT ;  /* 0x0000003f0e0a7812 */ /* 0x000fe400078e0cff */
[CC--:B------:R-:W-:Y:S02]  /*1770*/  SHF.L.U64.HI R17, R18.reuse, R11.reuse, R17 ;  /* 0x0000000b12117219 */ /* 0x0c0fe40000010211 */
[----:B------:R-:W-:-:S02]  /*1780*/  SHF.L.U32 R11, R18, R11, RZ ;  /* 0x0000000b120b7219 */ /* 0x000fc400000006ff */
[-CC-:B------:R-:W-:Y:S02]  /*1790*/  SHF.R.U64 R18, R13, R10.reuse, R19.reuse ;  /* 0x0000000a0d127219 */ /* 0x180fe40000001213 */
[----:B------:R-:W-:Y:S02]  /*17a0*/  SHF.R.U32.HI R10, RZ, R10, R19 ;  /* 0x0000000aff0a7219 */ /* 0x000fe40000011613 */
[----:B------:R-:W-:Y:S02]  /*17b0*/  LOP3.LUT R18, R11, R18, RZ, 0xfc, !PT ;  /* 0x000000120b127212 */ /* 0x000fe400078efcff */
[----:B------:R-:W-:-:S07]  /*17c0*/  LOP3.LUT R17, R17, R10, RZ, 0xfc, !PT ;  /* 0x0000000a11117212 */ /* 0x000fce00078efcff */
.L_x_11:
[----:B------:R-:W-:Y:S01]  /*17d0*/  IMAD.WIDE.U32 R12, R18, 0x2168c235, RZ ;  /* 0x2168c235120c7825 */ /* 0x000fe200078e00ff */
[----:B------:R-:W-:-:S03]  /*17e0*/  SHF.R.U32.HI R15, RZ, 0x1e, R15 ;  /* 0x0000001eff0f7819 */ /* 0x000fc6000001160f */
[----:B------:R-:W-:Y:S01]  /*17f0*/  IMAD.MOV.U32 R10, RZ, RZ, R13 ;  /* 0x000000ffff0a7224 */ /* 0x000fe200078e000d */
[----:B------:R-:W-:Y:S01]  /*1800*/  IADD3 RZ, P1, PT, R12, R12, RZ ;  /* 0x0000000c0cff7210 */ /* 0x000fe20007f3e0ff */
[----:B------:R-:W-:Y:S01]  /*1810*/  IMAD.MOV.U32 R11, RZ, RZ, RZ ;  /* 0x000000ffff0b7224 */ /* 0x000fe200078e00ff */
[----:B------:R-:W-:Y:S01]  /*1820*/  LEA.HI R16, R16, R15, RZ, 0x1 ;  /* 0x0000000f10107211 */ /* 0x000fe200078f08ff */
[----:B------:R-:W-:-:S04]  /*1830*/  IMAD.HI.U32 R13, R17, -0x36f0255e, RZ ;  /* 0xc90fdaa2110d7827 */ /* 0x000fc800078e00ff */
[----:B------:R-:W-:-:S04]  /*1840*/  IMAD.WIDE.U32 R10, R18, -0x36f0255e, R10 ;  /* 0xc90fdaa2120a7825 */ /* 0x000fc800078e000a */
[----:B------:R-:W-:-:S04]  /*1850*/  IMAD.WIDE.U32 R10, P2, R17, 0x2168c235, R10 ;  /* 0x2168c235110a7825 */ /* 0x000fc8000784000a */
[----:B------:R-:W-:Y:S01]  /*1860*/  IMAD R17, R17, -0x36f0255e, RZ ;  /* 0xc90fdaa211117824 */ /* 0x000fe200078e02ff */
[----:B------:R-:W-:Y:S01]  /*1870*/  IADD3.X RZ, P1, PT, R10, R10, RZ, P1, !PT ;  /* 0x0000000a0aff7210 */ /* 0x000fe20000f3e4ff */
[----:B------:R-:W-:-:S03]  /*1880*/  IMAD.X R12, RZ, RZ, R13, P2 ;  /* 0x000000ffff0c7224 */ /* 0x000fc600010e060d */
[----:B------:R-:W-:-:S04]  /*1890*/  IADD3 R11, P2, PT, R17, R11, RZ ;  /* 0x0000000b110b7210 */ /* 0x000fc80007f5e0ff */
[C---:B------:R-:W-:Y:S01]  /*18a0*/  ISETP.GT.U32.AND P3, PT, R11.reuse, RZ, PT ;  /* 0x000000ff0b00720c */ /* 0x040fe20003f64070 */
[----:B------:R-:W-:Y:S01]  /*18b0*/  IMAD.X R12, RZ, RZ, R12, P2 ;  /* 0x000000ffff0c7224 */ /* 0x000fe200010e060c */
[----:B------:R-:W-:-:S04]  /*18c0*/  IADD3.X R10, P2, PT, R11, R11, RZ, P1, !PT ;  /* 0x0000000b0b0a7210 */ /* 0x000fc80000f5e4ff */
[C---:B------:R-:W-:Y:S01]  /*18d0*/  ISETP.GT.AND.EX P1, PT, R12.reuse, RZ, PT, P3 ;  /* 0x000000ff0c00720c */ /* 0x040fe20003f24330 */
[----:B------:R-:W-:-:S03]  /*18e0*/  IMAD.X R13, R12, 0x1, R12, P2 ;  /* 0x000000010c0d7824 */ /* 0x000fc600010e060c */
[----:B------:R-:W-:Y:S02]  /*18f0*/  SEL R10, R10, R11, P1 ;  /* 0x0000000b0a0a7207 */ /* 0x000fe40000800000 */
[----:B------:R-:W-:Y:S02]  /*1900*/  SEL R11, R13, R12, P1 ;  /* 0x0000000c0d0b7207 */ /* 0x000fe40000800000 */
[----:B------:R-:W-:Y:S02]  /*1910*/  IADD3 R26, P2, PT, R10, 0x1, RZ ;  /* 0x000000010a1a7810 */ /* 0x000fe40007f5e0ff */
[----:B------:R-:W-:Y:S02]  /*1920*/  SEL R13, RZ, 0xffffffff, !P1 ;  /* 0xffffffffff0d7807 */ /* 0x000fe40004800000 */
[----:B------:R-:W-:Y:S01]  /*1930*/  LOP3.LUT P1, R9, R9, 0x80000000, RZ, 0xc0, !PT ;  /* 0x8000000009097812 */ /* 0x000fe2000782c0ff */
[----:B------:R-:W-:Y:S02]  /*1940*/  IMAD.X R11, RZ, RZ, R11, P2 ;  /* 0x000000ffff0b7224 */ /* 0x000fe400010e060b */
[----:B------:R-:W-:Y:S01]  /*1950*/  IMAD.IADD R10, R13, 0x1, -R14 ;  /* 0x000000010d0a7824 */ /* 0x000fe200078e0a0e */
[----:B------:R-:W-:-:S02]  /*1960*/  @!P0 LOP3.LUT R9, R9, 0x80000000, RZ, 0x3c, !PT ;  /* 0x8000000009098812 */ /* 0x000fc400078e3cff */
[----:B------:R-:W-:Y:S01]  /*1970*/  SHF.R.U64 R26, R26, 0xa, R11 ;  /* 0x0000000a1a1a7819 */ /* 0x000fe2000000120b */
[----:B------:R-:W-:-:S03]  /*1980*/  IMAD.SHL.U32 R10, R10, 0x100000, RZ ;  /* 0x001000000a0a7824 */ /* 0x000fc600078e00ff */
[----:B------:R-:W-:-:S03]  /*1990*/  IADD3 R26, P2, PT, R26, 0x1, RZ ;  /* 0x000000011a1a7810 */ /* 0x000fc60007f5e0ff */
[----:B------:R-:W-:Y:S01]  /*19a0*/  @P1 IMAD.MOV R16, RZ, RZ, -R16 ;  /* 0x000000ffff101224 */ /* 0x000fe200078e0a10 */
[----:B------:R-:W-:-:S04]  /*19b0*/  LEA.HI.X R11, R11, RZ, RZ, 0x16, P2 ;  /* 0x000000ff0b0b7211 */ /* 0x000fc800010fb4ff */
[--C-:B------:R-:W-:Y:S02]  /*19c0*/  SHF.R.U64 R26, R26, 0x1, R11.reuse ;  /* 0x000000011a1a7819 */ /* 0x100fe4000000120b */
[----:B------:R-:W-:Y:S02]  /*19d0*/  SHF.R.U32.HI R11, RZ, 0x1, R11 ;  /* 0x00000001ff0b7819 */ /* 0x000fe4000001160b */
[----:B------:R-:W-:-:S04]  /*19e0*/  IADD3 R26, P2, P3, RZ, RZ, R26 ;  /* 0x000000ffff1a7210 */ /* 0x000fc80007b5e01a */
[----:B------:R-:W-:-:S04]  /*19f0*/  IADD3.X R10, PT, PT, R10, 0x3fe00000, R11, P2, P3 ;  /* 0x3fe000000a0a7810 */ /* 0x000fc800017e640b */
[----:B------:R-:W-:-:S07]  /*1a00*/  LOP3.LUT R27, R10, R9, RZ, 0xfc, !PT ;  /* 0x000000090a1b7212 */ /* 0x000fce00078efcff */
.L_x_8:
[----:B------:R-:W-:-:S04]  /*1a10*/  IMAD.MOV.U32 R9, RZ, RZ, 0x0 ;  /* 0x00000000ff097424 */ /* 0x000fc800078e00ff */
[----:B------:R-:W-:Y:S05]  /*1a20*/  RET.REL.NODEC R8 `(_Z11GPU_processP3imgS0_diiii) ;  /* 0xffffffe408747950 */ /* 0x000fea0003c3ffff */
.L_x_12:
[----:B------:R-:W-:-:S00]  /*1a30*/  BRA `(.L_x_12) ;  /* 0xfffffffc00fc7947 */ /* 0x000fc0000383ffff */
[----:B------:R-:W-:-:S00]  /*1a40*/  NOP ;  /* 0x0000000000007918 */ /* 0x000fc00000000000 */
        /* <DEDUP_REMOVED lines=11> */
.L_x_14:


//--------------------- .nv.global.init           --------------------------
	.section	.nv.global.init,"aw",@progbits
	.align	16
.nv.global.init:
	.type		__cudart_sin_cos_coeffs,@object
	.size		__cudart_sin_cos_coeffs,(__cudart_i2opi_d - __cudart_sin_cos_coeffs)
__cudart_sin_cos_coeffs:
        /*0000*/ 	.byte	0x46, 0xd2, 0xb0, 0x2c, 0xf1, 0xe5, 0x5a, 0xbe, 0x92, 0xe3, 0xac, 0x69, 0xe3, 0x1d, 0xc7, 0x3e
        /*0010*/ 	.byte	0xa1, 0x62, 0xdb, 0x19, 0xa0, 0x01, 0x2a, 0xbf, 0x18, 0x08, 0x11, 0x11, 0x11, 0x11, 0x81, 0x3f
        /*0020*/ 	.byte	0x54, 0x55, 0x55, 0x55, 0x55, 0x55, 0xc5, 0xbf, 0x00, 0x00, 0x00, 0x00, 0x00, 0x00, 0x00, 0x00
        /*0030*/ 	.byte	0x00, 0x00, 0x00, 0x00, 0x00, 0x00, 0x00, 0x00, 0x64, 0x81, 0xfd, 0x20, 0x83, 0xff, 0xa8, 0xbd
        /*0040*/ 	.byte	0x28, 0x85, 0xef, 0xc1, 0xa7, 0xee, 0x21, 0x3e, 0xd9, 0xe6, 0x06, 0x8e, 0x4f, 0x7e, 0x92, 0xbe
        /*0050*/ 	.byte	0xe9, 0xbc, 0xdd, 0x19, 0xa0, 0x01, 0xfa, 0x3e, 0x47, 0x5d, 0xc1, 0x16, 0x6c, 0xc1, 0x56, 0xbf
        /*0060*/ 	.byte	0x51, 0x55, 0x55, 0x55, 0x55, 0x55, 0xa5, 0x3f, 0x00, 0x00, 0x00, 0x00, 0x00, 0x00, 0xe0, 0xbf
        /*0070*/ 	.byte	0x00, 0x00, 0x00, 0x00, 0x00, 0x00, 0xf0, 0x3f, 0x00, 0x00, 0x00, 0x00, 0x00, 0x00, 0x00, 0x00
	.type		__cudart_i2opi_d,@object
	.size		__cudart_i2opi_d,(.L_0 - __cudart_i2opi_d)
__cudart_i2opi_d:
        /* <DEDUP_REMOVED lines=9> */
.L_0:


//--------------------- .nv.shared.reserved.0     --------------------------
	.section	.nv.shared.reserved.0,"aw",@nobits
	.weak		__nv_reservedSMEM_offset_0_alias
	.size		__nv_reservedSMEM_offset_0_alias, 0, 64
	.other		__nv_reservedSMEM_offset_0_alias,@"STO_CUDA_RESERVED_SHARED STV_DEFAULT"
__nv_reservedSMEM_offset_0_alias:
	.zero		0
	.zero		64


//--------------------- .nv.constant0._Z11GPU_processP3imgS0_diiii --------------------------
	.section	.nv.constant0._Z11GPU_processP3imgS0_diiii,"a",@progbits
	.sectionflags	@""
	.align	4
.nv.constant0._Z11GPU_processP3imgS0_diiii:
	.zero		936


//--------------------- SYMBOLS --------------------------

	.type		.nv.reservedSmem.offset0,@object
	.size		.nv.reservedSmem.offset0,0x4
